//
// Generated by NVIDIA NVVM Compiler
//
// Compiler Build ID: CL-36424714
// Cuda compilation tools, release 13.0, V13.0.88
// Based on NVVM 20.0.0
//

.version 9.0
.target sm_100
.address_size 64

	// .globl	_Z21naive_conflict_kernelPfPx
// _ZZ21naive_conflict_kernelPfPxE4tile has been demoted
// _ZZ14padding_kernelPfPxE4tile has been demoted
// _ZZ14swizzle_kernelPfPxE4tile has been demoted

.visible .entry _Z21naive_conflict_kernelPfPx(
	.param .u64 .ptr .align 1 _Z21naive_conflict_kernelPfPx_param_0,
	.param .u64 .ptr .align 1 _Z21naive_conflict_kernelPfPx_param_1
)
{
	.reg .pred 	%p<2>;
	.reg .b32 	%r<36>;
	.reg .b32 	%f<1065>;
	.reg .b64 	%rd<12>;
	// demoted variable
	.shared .align 4 .b8 _ZZ21naive_conflict_kernelPfPxE4tile[4096];
	mov.u32 	%r1, %tid.x;
	shl.b32 	%r2, %r1, 7;
	mov.u32 	%r3, _ZZ21naive_conflict_kernelPfPxE4tile;
	add.s32 	%r4, %r3, %r2;
	cvt.rn.f32.u32 	%f2, %r1;
	st.shared.f32 	[%r4], %f2;
	add.s32 	%r5, %r1, 1;
	cvt.rn.f32.u32 	%f3, %r5;
	st.shared.f32 	[%r4+4], %f3;
	add.s32 	%r6, %r1, 2;
	cvt.rn.f32.u32 	%f4, %r6;
	st.shared.f32 	[%r4+8], %f4;
	add.s32 	%r7, %r1, 3;
	cvt.rn.f32.u32 	%f5, %r7;
	st.shared.f32 	[%r4+12], %f5;
	add.s32 	%r8, %r1, 4;
	cvt.rn.f32.u32 	%f6, %r8;
	st.shared.f32 	[%r4+16], %f6;
	add.s32 	%r9, %r1, 5;
	cvt.rn.f32.u32 	%f7, %r9;
	st.shared.f32 	[%r4+20], %f7;
	add.s32 	%r10, %r1, 6;
	cvt.rn.f32.u32 	%f8, %r10;
	st.shared.f32 	[%r4+24], %f8;
	add.s32 	%r11, %r1, 7;
	cvt.rn.f32.u32 	%f9, %r11;
	st.shared.f32 	[%r4+28], %f9;
	add.s32 	%r12, %r1, 8;
	cvt.rn.f32.u32 	%f10, %r12;
	st.shared.f32 	[%r4+32], %f10;
	add.s32 	%r13, %r1, 9;
	cvt.rn.f32.u32 	%f11, %r13;
	st.shared.f32 	[%r4+36], %f11;
	add.s32 	%r14, %r1, 10;
	cvt.rn.f32.u32 	%f12, %r14;
	st.shared.f32 	[%r4+40], %f12;
	add.s32 	%r15, %r1, 11;
	cvt.rn.f32.u32 	%f13, %r15;
	st.shared.f32 	[%r4+44], %f13;
	add.s32 	%r16, %r1, 12;
	cvt.rn.f32.u32 	%f14, %r16;
	st.shared.f32 	[%r4+48], %f14;
	add.s32 	%r17, %r1, 13;
	cvt.rn.f32.u32 	%f15, %r17;
	st.shared.f32 	[%r4+52], %f15;
	add.s32 	%r18, %r1, 14;
	cvt.rn.f32.u32 	%f16, %r18;
	st.shared.f32 	[%r4+56], %f16;
	add.s32 	%r19, %r1, 15;
	cvt.rn.f32.u32 	%f17, %r19;
	st.shared.f32 	[%r4+60], %f17;
	add.s32 	%r20, %r1, 16;
	cvt.rn.f32.u32 	%f18, %r20;
	st.shared.f32 	[%r4+64], %f18;
	add.s32 	%r21, %r1, 17;
	cvt.rn.f32.u32 	%f19, %r21;
	st.shared.f32 	[%r4+68], %f19;
	add.s32 	%r22, %r1, 18;
	cvt.rn.f32.u32 	%f20, %r22;
	st.shared.f32 	[%r4+72], %f20;
	add.s32 	%r23, %r1, 19;
	cvt.rn.f32.u32 	%f21, %r23;
	st.shared.f32 	[%r4+76], %f21;
	add.s32 	%r24, %r1, 20;
	cvt.rn.f32.u32 	%f22, %r24;
	st.shared.f32 	[%r4+80], %f22;
	add.s32 	%r25, %r1, 21;
	cvt.rn.f32.u32 	%f23, %r25;
	st.shared.f32 	[%r4+84], %f23;
	add.s32 	%r26, %r1, 22;
	cvt.rn.f32.u32 	%f24, %r26;
	st.shared.f32 	[%r4+88], %f24;
	add.s32 	%r27, %r1, 23;
	cvt.rn.f32.u32 	%f25, %r27;
	st.shared.f32 	[%r4+92], %f25;
	add.s32 	%r28, %r1, 24;
	cvt.rn.f32.u32 	%f26, %r28;
	st.shared.f32 	[%r4+96], %f26;
	add.s32 	%r29, %r1, 25;
	cvt.rn.f32.u32 	%f27, %r29;
	st.shared.f32 	[%r4+100], %f27;
	add.s32 	%r30, %r1, 26;
	cvt.rn.f32.u32 	%f28, %r30;
	st.shared.f32 	[%r4+104], %f28;
	add.s32 	%r31, %r1, 27;
	cvt.rn.f32.u32 	%f29, %r31;
	st.shared.f32 	[%r4+108], %f29;
	add.s32 	%r32, %r1, 28;
	cvt.rn.f32.u32 	%f30, %r32;
	st.shared.f32 	[%r4+112], %f30;
	add.s32 	%r33, %r1, 29;
	cvt.rn.f32.u32 	%f31, %r33;
	st.shared.f32 	[%r4+116], %f31;
	add.s32 	%r34, %r1, 30;
	cvt.rn.f32.u32 	%f32, %r34;
	st.shared.f32 	[%r4+120], %f32;
	add.s32 	%r35, %r1, 31;
	cvt.rn.f32.u32 	%f33, %r35;
	st.shared.f32 	[%r4+124], %f33;
	bar.sync 	0;
	// begin inline asm
	mov.u64 	%rd5, %clock64;
	// end inline asm
	ld.shared.f32 	%f34, [%r4];
	add.f32 	%f35, %f34, 0f00000000;
	ld.shared.f32 	%f36, [%r4+4];
	add.f32 	%f37, %f35, %f36;
	ld.shared.f32 	%f38, [%r4+8];
	add.f32 	%f39, %f37, %f38;
	ld.shared.f32 	%f40, [%r4+12];
	add.f32 	%f41, %f39, %f40;
	ld.shared.f32 	%f42, [%r4+16];
	add.f32 	%f43, %f41, %f42;
	ld.shared.f32 	%f44, [%r4+20];
	add.f32 	%f45, %f43, %f44;
	ld.shared.f32 	%f46, [%r4+24];
	add.f32 	%f47, %f45, %f46;
	ld.shared.f32 	%f48, [%r4+28];
	add.f32 	%f49, %f47, %f48;
	ld.shared.f32 	%f50, [%r4+32];
	add.f32 	%f51, %f49, %f50;
	ld.shared.f32 	%f52, [%r4+36];
	add.f32 	%f53, %f51, %f52;
	ld.shared.f32 	%f54, [%r4+40];
	add.f32 	%f55, %f53, %f54;
	ld.shared.f32 	%f56, [%r4+44];
	add.f32 	%f57, %f55, %f56;
	ld.shared.f32 	%f58, [%r4+48];
	add.f32 	%f59, %f57, %f58;
	ld.shared.f32 	%f60, [%r4+52];
	add.f32 	%f61, %f59, %f60;
	ld.shared.f32 	%f62, [%r4+56];
	add.f32 	%f63, %f61, %f62;
	ld.shared.f32 	%f64, [%r4+60];
	add.f32 	%f65, %f63, %f64;
	ld.shared.f32 	%f66, [%r4+64];
	add.f32 	%f67, %f65, %f66;
	ld.shared.f32 	%f68, [%r4+68];
	add.f32 	%f69, %f67, %f68;
	ld.shared.f32 	%f70, [%r4+72];
	add.f32 	%f71, %f69, %f70;
	ld.shared.f32 	%f72, [%r4+76];
	add.f32 	%f73, %f71, %f72;
	ld.shared.f32 	%f74, [%r4+80];
	add.f32 	%f75, %f73, %f74;
	ld.shared.f32 	%f76, [%r4+84];
	add.f32 	%f77, %f75, %f76;
	ld.shared.f32 	%f78, [%r4+88];
	add.f32 	%f79, %f77, %f78;
	ld.shared.f32 	%f80, [%r4+92];
	add.f32 	%f81, %f79, %f80;
	ld.shared.f32 	%f82, [%r4+96];
	add.f32 	%f83, %f81, %f82;
	ld.shared.f32 	%f84, [%r4+100];
	add.f32 	%f85, %f83, %f84;
	ld.shared.f32 	%f86, [%r4+104];
	add.f32 	%f87, %f85, %f86;
	ld.shared.f32 	%f88, [%r4+108];
	add.f32 	%f89, %f87, %f88;
	ld.shared.f32 	%f90, [%r4+112];
	add.f32 	%f91, %f89, %f90;
	ld.shared.f32 	%f92, [%r4+116];
	add.f32 	%f93, %f91, %f92;
	ld.shared.f32 	%f94, [%r4+120];
	add.f32 	%f95, %f93, %f94;
	ld.shared.f32 	%f96, [%r4+124];
	add.f32 	%f97, %f95, %f96;
	add.f32 	%f98, %f97, %f34;
	add.f32 	%f99, %f98, %f36;
	add.f32 	%f100, %f99, %f38;
	add.f32 	%f101, %f100, %f40;
	add.f32 	%f102, %f101, %f42;
	add.f32 	%f103, %f102, %f44;
	add.f32 	%f104, %f103, %f46;
	add.f32 	%f105, %f104, %f48;
	add.f32 	%f106, %f105, %f50;
	add.f32 	%f107, %f106, %f52;
	add.f32 	%f108, %f107, %f54;
	add.f32 	%f109, %f108, %f56;
	add.f32 	%f110, %f109, %f58;
	add.f32 	%f111, %f110, %f60;
	add.f32 	%f112, %f111, %f62;
	add.f32 	%f113, %f112, %f64;
	add.f32 	%f114, %f113, %f66;
	add.f32 	%f115, %f114, %f68;
	add.f32 	%f116, %f115, %f70;
	add.f32 	%f117, %f116, %f72;
	add.f32 	%f118, %f117, %f74;
	add.f32 	%f119, %f118, %f76;
	add.f32 	%f120, %f119, %f78;
	add.f32 	%f121, %f120, %f80;
	add.f32 	%f122, %f121, %f82;
	add.f32 	%f123, %f122, %f84;
	add.f32 	%f124, %f123, %f86;
	add.f32 	%f125, %f124, %f88;
	add.f32 	%f126, %f125, %f90;
	add.f32 	%f127, %f126, %f92;
	add.f32 	%f128, %f127, %f94;
	add.f32 	%f129, %f128, %f96;
	add.f32 	%f130, %f129, %f34;
	add.f32 	%f131, %f130, %f36;
	add.f32 	%f132, %f131, %f38;
	add.f32 	%f133, %f132, %f40;
	add.f32 	%f134, %f133, %f42;
	add.f32 	%f135, %f134, %f44;
	add.f32 	%f136, %f135, %f46;
	add.f32 	%f137, %f136, %f48;
	add.f32 	%f138, %f137, %f50;
	add.f32 	%f139, %f138, %f52;
	add.f32 	%f140, %f139, %f54;
	add.f32 	%f141, %f140, %f56;
	add.f32 	%f142, %f141, %f58;
	add.f32 	%f143, %f142, %f60;
	add.f32 	%f144, %f143, %f62;
	add.f32 	%f145, %f144, %f64;
	add.f32 	%f146, %f145, %f66;
	add.f32 	%f147, %f146, %f68;
	add.f32 	%f148, %f147, %f70;
	add.f32 	%f149, %f148, %f72;
	add.f32 	%f150, %f149, %f74;
	add.f32 	%f151, %f150, %f76;
	add.f32 	%f152, %f151, %f78;
	add.f32 	%f153, %f152, %f80;
	add.f32 	%f154, %f153, %f82;
	add.f32 	%f155, %f154, %f84;
	add.f32 	%f156, %f155, %f86;
	add.f32 	%f157, %f156, %f88;
	add.f32 	%f158, %f157, %f90;
	add.f32 	%f159, %f158, %f92;
	add.f32 	%f160, %f159, %f94;
	add.f32 	%f161, %f160, %f96;
	add.f32 	%f162, %f161, %f34;
	add.f32 	%f163, %f162, %f36;
	add.f32 	%f164, %f163, %f38;
	add.f32 	%f165, %f164, %f40;
	add.f32 	%f166, %f165, %f42;
	add.f32 	%f167, %f166, %f44;
	add.f32 	%f168, %f167, %f46;
	add.f32 	%f169, %f168, %f48;
	add.f32 	%f170, %f169, %f50;
	add.f32 	%f171, %f170, %f52;
	add.f32 	%f172, %f171, %f54;
	add.f32 	%f173, %f172, %f56;
	add.f32 	%f174, %f173, %f58;
	add.f32 	%f175, %f174, %f60;
	add.f32 	%f176, %f175, %f62;
	add.f32 	%f177, %f176, %f64;
	add.f32 	%f178, %f177, %f66;
	add.f32 	%f179, %f178, %f68;
	add.f32 	%f180, %f179, %f70;
	add.f32 	%f181, %f180, %f72;
	add.f32 	%f182, %f181, %f74;
	add.f32 	%f183, %f182, %f76;
	add.f32 	%f184, %f183, %f78;
	add.f32 	%f185, %f184, %f80;
	add.f32 	%f186, %f185, %f82;
	add.f32 	%f187, %f186, %f84;
	add.f32 	%f188, %f187, %f86;
	add.f32 	%f189, %f188, %f88;
	add.f32 	%f190, %f189, %f90;
	add.f32 	%f191, %f190, %f92;
	add.f32 	%f192, %f191, %f94;
	add.f32 	%f193, %f192, %f96;
	add.f32 	%f194, %f193, %f34;
	add.f32 	%f195, %f194, %f36;
	add.f32 	%f196, %f195, %f38;
	add.f32 	%f197, %f196, %f40;
	add.f32 	%f198, %f197, %f42;
	add.f32 	%f199, %f198, %f44;
	add.f32 	%f200, %f199, %f46;
	add.f32 	%f201, %f200, %f48;
	add.f32 	%f202, %f201, %f50;
	add.f32 	%f203, %f202, %f52;
	add.f32 	%f204, %f203, %f54;
	add.f32 	%f205, %f204, %f56;
	add.f32 	%f206, %f205, %f58;
	add.f32 	%f207, %f206, %f60;
	add.f32 	%f208, %f207, %f62;
	add.f32 	%f209, %f208, %f64;
	add.f32 	%f210, %f209, %f66;
	add.f32 	%f211, %f210, %f68;
	add.f32 	%f212, %f211, %f70;
	add.f32 	%f213, %f212, %f72;
	add.f32 	%f214, %f213, %f74;
	add.f32 	%f215, %f214, %f76;
	add.f32 	%f216, %f215, %f78;
	add.f32 	%f217, %f216, %f80;
	add.f32 	%f218, %f217, %f82;
	add.f32 	%f219, %f218, %f84;
	add.f32 	%f220, %f219, %f86;
	add.f32 	%f221, %f220, %f88;
	add.f32 	%f222, %f221, %f90;
	add.f32 	%f223, %f222, %f92;
	add.f32 	%f224, %f223, %f94;
	add.f32 	%f225, %f224, %f96;
	add.f32 	%f226, %f225, %f34;
	add.f32 	%f227, %f226, %f36;
	add.f32 	%f228, %f227, %f38;
	add.f32 	%f229, %f228, %f40;
	add.f32 	%f230, %f229, %f42;
	add.f32 	%f231, %f230, %f44;
	add.f32 	%f232, %f231, %f46;
	add.f32 	%f233, %f232, %f48;
	add.f32 	%f234, %f233, %f50;
	add.f32 	%f235, %f234, %f52;
	add.f32 	%f236, %f235, %f54;
	add.f32 	%f237, %f236, %f56;
	add.f32 	%f238, %f237, %f58;
	add.f32 	%f239, %f238, %f60;
	add.f32 	%f240, %f239, %f62;
	add.f32 	%f241, %f240, %f64;
	add.f32 	%f242, %f241, %f66;
	add.f32 	%f243, %f242, %f68;
	add.f32 	%f244, %f243, %f70;
	add.f32 	%f245, %f244, %f72;
	add.f32 	%f246, %f245, %f74;
	add.f32 	%f247, %f246, %f76;
	add.f32 	%f248, %f247, %f78;
	add.f32 	%f249, %f248, %f80;
	add.f32 	%f250, %f249, %f82;
	add.f32 	%f251, %f250, %f84;
	add.f32 	%f252, %f251, %f86;
	add.f32 	%f253, %f252, %f88;
	add.f32 	%f254, %f253, %f90;
	add.f32 	%f255, %f254, %f92;
	add.f32 	%f256, %f255, %f94;
	add.f32 	%f257, %f256, %f96;
	add.f32 	%f258, %f257, %f34;
	add.f32 	%f259, %f258, %f36;
	add.f32 	%f260, %f259, %f38;
	add.f32 	%f261, %f260, %f40;
	add.f32 	%f262, %f261, %f42;
	add.f32 	%f263, %f262, %f44;
	add.f32 	%f264, %f263, %f46;
	add.f32 	%f265, %f264, %f48;
	add.f32 	%f266, %f265, %f50;
	add.f32 	%f267, %f266, %f52;
	add.f32 	%f268, %f267, %f54;
	add.f32 	%f269, %f268, %f56;
	add.f32 	%f270, %f269, %f58;
	add.f32 	%f271, %f270, %f60;
	add.f32 	%f272, %f271, %f62;
	add.f32 	%f273, %f272, %f64;
	add.f32 	%f274, %f273, %f66;
	add.f32 	%f275, %f274, %f68;
	add.f32 	%f276, %f275, %f70;
	add.f32 	%f277, %f276, %f72;
	add.f32 	%f278, %f277, %f74;
	add.f32 	%f279, %f278, %f76;
	add.f32 	%f280, %f279, %f78;
	add.f32 	%f281, %f280, %f80;
	add.f32 	%f282, %f281, %f82;
	add.f32 	%f283, %f282, %f84;
	add.f32 	%f284, %f283, %f86;
	add.f32 	%f285, %f284, %f88;
	add.f32 	%f286, %f285, %f90;
	add.f32 	%f287, %f286, %f92;
	add.f32 	%f288, %f287, %f94;
	add.f32 	%f289, %f288, %f96;
	add.f32 	%f290, %f289, %f34;
	add.f32 	%f291, %f290, %f36;
	add.f32 	%f292, %f291, %f38;
	add.f32 	%f293, %f292, %f40;
	add.f32 	%f294, %f293, %f42;
	add.f32 	%f295, %f294, %f44;
	add.f32 	%f296, %f295, %f46;
	add.f32 	%f297, %f296, %f48;
	add.f32 	%f298, %f297, %f50;
	add.f32 	%f299, %f298, %f52;
	add.f32 	%f300, %f299, %f54;
	add.f32 	%f301, %f300, %f56;
	add.f32 	%f302, %f301, %f58;
	add.f32 	%f303, %f302, %f60;
	add.f32 	%f304, %f303, %f62;
	add.f32 	%f305, %f304, %f64;
	add.f32 	%f306, %f305, %f66;
	add.f32 	%f307, %f306, %f68;
	add.f32 	%f308, %f307, %f70;
	add.f32 	%f309, %f308, %f72;
	add.f32 	%f310, %f309, %f74;
	add.f32 	%f311, %f310, %f76;
	add.f32 	%f312, %f311, %f78;
	add.f32 	%f313, %f312, %f80;
	add.f32 	%f314, %f313, %f82;
	add.f32 	%f315, %f314, %f84;
	add.f32 	%f316, %f315, %f86;
	add.f32 	%f317, %f316, %f88;
	add.f32 	%f318, %f317, %f90;
	add.f32 	%f319, %f318, %f92;
	add.f32 	%f320, %f319, %f94;
	add.f32 	%f321, %f320, %f96;
	add.f32 	%f322, %f321, %f34;
	add.f32 	%f323, %f322, %f36;
	add.f32 	%f324, %f323, %f38;
	add.f32 	%f325, %f324, %f40;
	add.f32 	%f326, %f325, %f42;
	add.f32 	%f327, %f326, %f44;
	add.f32 	%f328, %f327, %f46;
	add.f32 	%f329, %f328, %f48;
	add.f32 	%f330, %f329, %f50;
	add.f32 	%f331, %f330, %f52;
	add.f32 	%f332, %f331, %f54;
	add.f32 	%f333, %f332, %f56;
	add.f32 	%f334, %f333, %f58;
	add.f32 	%f335, %f334, %f60;
	add.f32 	%f336, %f335, %f62;
	add.f32 	%f337, %f336, %f64;
	add.f32 	%f338, %f337, %f66;
	add.f32 	%f339, %f338, %f68;
	add.f32 	%f340, %f339, %f70;
	add.f32 	%f341, %f340, %f72;
	add.f32 	%f342, %f341, %f74;
	add.f32 	%f343, %f342, %f76;
	add.f32 	%f344, %f343, %f78;
	add.f32 	%f345, %f344, %f80;
	add.f32 	%f346, %f345, %f82;
	add.f32 	%f347, %f346, %f84;
	add.f32 	%f348, %f347, %f86;
	add.f32 	%f349, %f348, %f88;
	add.f32 	%f350, %f349, %f90;
	add.f32 	%f351, %f350, %f92;
	add.f32 	%f352, %f351, %f94;
	add.f32 	%f353, %f352, %f96;
	add.f32 	%f354, %f353, %f34;
	add.f32 	%f355, %f354, %f36;
	add.f32 	%f356, %f355, %f38;
	add.f32 	%f357, %f356, %f40;
	add.f32 	%f358, %f357, %f42;
	add.f32 	%f359, %f358, %f44;
	add.f32 	%f360, %f359, %f46;
	add.f32 	%f361, %f360, %f48;
	add.f32 	%f362, %f361, %f50;
	add.f32 	%f363, %f362, %f52;
	add.f32 	%f364, %f363, %f54;
	add.f32 	%f365, %f364, %f56;
	add.f32 	%f366, %f365, %f58;
	add.f32 	%f367, %f366, %f60;
	add.f32 	%f368, %f367, %f62;
	add.f32 	%f369, %f368, %f64;
	add.f32 	%f370, %f369, %f66;
	add.f32 	%f371, %f370, %f68;
	add.f32 	%f372, %f371, %f70;
	add.f32 	%f373, %f372, %f72;
	add.f32 	%f374, %f373, %f74;
	add.f32 	%f375, %f374, %f76;
	add.f32 	%f376, %f375, %f78;
	add.f32 	%f377, %f376, %f80;
	add.f32 	%f378, %f377, %f82;
	add.f32 	%f379, %f378, %f84;
	add.f32 	%f380, %f379, %f86;
	add.f32 	%f381, %f380, %f88;
	add.f32 	%f382, %f381, %f90;
	add.f32 	%f383, %f382, %f92;
	add.f32 	%f384, %f383, %f94;
	add.f32 	%f385, %f384, %f96;
	add.f32 	%f386, %f385, %f34;
	add.f32 	%f387, %f386, %f36;
	add.f32 	%f388, %f387, %f38;
	add.f32 	%f389, %f388, %f40;
	add.f32 	%f390, %f389, %f42;
	add.f32 	%f391, %f390, %f44;
	add.f32 	%f392, %f391, %f46;
	add.f32 	%f393, %f392, %f48;
	add.f32 	%f394, %f393, %f50;
	add.f32 	%f395, %f394, %f52;
	add.f32 	%f396, %f395, %f54;
	add.f32 	%f397, %f396, %f56;
	add.f32 	%f398, %f397, %f58;
	add.f32 	%f399, %f398, %f60;
	add.f32 	%f400, %f399, %f62;
	add.f32 	%f401, %f400, %f64;
	add.f32 	%f402, %f401, %f66;
	add.f32 	%f403, %f402, %f68;
	add.f32 	%f404, %f403, %f70;
	add.f32 	%f405, %f404, %f72;
	add.f32 	%f406, %f405, %f74;
	add.f32 	%f407, %f406, %f76;
	add.f32 	%f408, %f407, %f78;
	add.f32 	%f409, %f408, %f80;
	add.f32 	%f410, %f409, %f82;
	add.f32 	%f411, %f410, %f84;
	add.f32 	%f412, %f411, %f86;
	add.f32 	%f413, %f412, %f88;
	add.f32 	%f414, %f413, %f90;
	add.f32 	%f415, %f414, %f92;
	add.f32 	%f416, %f415, %f94;
	add.f32 	%f417, %f416, %f96;
	add.f32 	%f418, %f417, %f34;
	add.f32 	%f419, %f418, %f36;
	add.f32 	%f420, %f419, %f38;
	add.f32 	%f421, %f420, %f40;
	add.f32 	%f422, %f421, %f42;
	add.f32 	%f423, %f422, %f44;
	add.f32 	%f424, %f423, %f46;
	add.f32 	%f425, %f424, %f48;
	add.f32 	%f426, %f425, %f50;
	add.f32 	%f427, %f426, %f52;
	add.f32 	%f428, %f427, %f54;
	add.f32 	%f429, %f428, %f56;
	add.f32 	%f430, %f429, %f58;
	add.f32 	%f431, %f430, %f60;
	add.f32 	%f432, %f431, %f62;
	add.f32 	%f433, %f432, %f64;
	add.f32 	%f434, %f433, %f66;
	add.f32 	%f435, %f434, %f68;
	add.f32 	%f436, %f435, %f70;
	add.f32 	%f437, %f436, %f72;
	add.f32 	%f438, %f437, %f74;
	add.f32 	%f439, %f438, %f76;
	add.f32 	%f440, %f439, %f78;
	add.f32 	%f441, %f440, %f80;
	add.f32 	%f442, %f441, %f82;
	add.f32 	%f443, %f442, %f84;
	add.f32 	%f444, %f443, %f86;
	add.f32 	%f445, %f444, %f88;
	add.f32 	%f446, %f445, %f90;
	add.f32 	%f447, %f446, %f92;
	add.f32 	%f448, %f447, %f94;
	add.f32 	%f449, %f448, %f96;
	add.f32 	%f450, %f449, %f34;
	add.f32 	%f451, %f450, %f36;
	add.f32 	%f452, %f451, %f38;
	add.f32 	%f453, %f452, %f40;
	add.f32 	%f454, %f453, %f42;
	add.f32 	%f455, %f454, %f44;
	add.f32 	%f456, %f455, %f46;
	add.f32 	%f457, %f456, %f48;
	add.f32 	%f458, %f457, %f50;
	add.f32 	%f459, %f458, %f52;
	add.f32 	%f460, %f459, %f54;
	add.f32 	%f461, %f460, %f56;
	add.f32 	%f462, %f461, %f58;
	add.f32 	%f463, %f462, %f60;
	add.f32 	%f464, %f463, %f62;
	add.f32 	%f465, %f464, %f64;
	add.f32 	%f466, %f465, %f66;
	add.f32 	%f467, %f466, %f68;
	add.f32 	%f468, %f467, %f70;
	add.f32 	%f469, %f468, %f72;
	add.f32 	%f470, %f469, %f74;
	add.f32 	%f471, %f470, %f76;
	add.f32 	%f472, %f471, %f78;
	add.f32 	%f473, %f472, %f80;
	add.f32 	%f474, %f473, %f82;
	add.f32 	%f475, %f474, %f84;
	add.f32 	%f476, %f475, %f86;
	add.f32 	%f477, %f476, %f88;
	add.f32 	%f478, %f477, %f90;
	add.f32 	%f479, %f478, %f92;
	add.f32 	%f480, %f479, %f94;
	add.f32 	%f481, %f480, %f96;
	add.f32 	%f482, %f481, %f34;
	add.f32 	%f483, %f482, %f36;
	add.f32 	%f484, %f483, %f38;
	add.f32 	%f485, %f484, %f40;
	add.f32 	%f486, %f485, %f42;
	add.f32 	%f487, %f486, %f44;
	add.f32 	%f488, %f487, %f46;
	add.f32 	%f489, %f488, %f48;
	add.f32 	%f490, %f489, %f50;
	add.f32 	%f491, %f490, %f52;
	add.f32 	%f492, %f491, %f54;
	add.f32 	%f493, %f492, %f56;
	add.f32 	%f494, %f493, %f58;
	add.f32 	%f495, %f494, %f60;
	add.f32 	%f496, %f495, %f62;
	add.f32 	%f497, %f496, %f64;
	add.f32 	%f498, %f497, %f66;
	add.f32 	%f499, %f498, %f68;
	add.f32 	%f500, %f499, %f70;
	add.f32 	%f501, %f500, %f72;
	add.f32 	%f502, %f501, %f74;
	add.f32 	%f503, %f502, %f76;
	add.f32 	%f504, %f503, %f78;
	add.f32 	%f505, %f504, %f80;
	add.f32 	%f506, %f505, %f82;
	add.f32 	%f507, %f506, %f84;
	add.f32 	%f508, %f507, %f86;
	add.f32 	%f509, %f508, %f88;
	add.f32 	%f510, %f509, %f90;
	add.f32 	%f511, %f510, %f92;
	add.f32 	%f512, %f511, %f94;
	add.f32 	%f513, %f512, %f96;
	add.f32 	%f514, %f513, %f34;
	add.f32 	%f515, %f514, %f36;
	add.f32 	%f516, %f515, %f38;
	add.f32 	%f517, %f516, %f40;
	add.f32 	%f518, %f517, %f42;
	add.f32 	%f519, %f518, %f44;
	add.f32 	%f520, %f519, %f46;
	add.f32 	%f521, %f520, %f48;
	add.f32 	%f522, %f521, %f50;
	add.f32 	%f523, %f522, %f52;
	add.f32 	%f524, %f523, %f54;
	add.f32 	%f525, %f524, %f56;
	add.f32 	%f526, %f525, %f58;
	add.f32 	%f527, %f526, %f60;
	add.f32 	%f528, %f527, %f62;
	add.f32 	%f529, %f528, %f64;
	add.f32 	%f530, %f529, %f66;
	add.f32 	%f531, %f530, %f68;
	add.f32 	%f532, %f531, %f70;
	add.f32 	%f533, %f532, %f72;
	add.f32 	%f534, %f533, %f74;
	add.f32 	%f535, %f534, %f76;
	add.f32 	%f536, %f535, %f78;
	add.f32 	%f537, %f536, %f80;
	add.f32 	%f538, %f537, %f82;
	add.f32 	%f539, %f538, %f84;
	add.f32 	%f540, %f539, %f86;
	add.f32 	%f541, %f540, %f88;
	add.f32 	%f542, %f541, %f90;
	add.f32 	%f543, %f542, %f92;
	add.f32 	%f544, %f543, %f94;
	add.f32 	%f545, %f544, %f96;
	add.f32 	%f546, %f545, %f34;
	add.f32 	%f547, %f546, %f36;
	add.f32 	%f548, %f547, %f38;
	add.f32 	%f549, %f548, %f40;
	add.f32 	%f550, %f549, %f42;
	add.f32 	%f551, %f550, %f44;
	add.f32 	%f552, %f551, %f46;
	add.f32 	%f553, %f552, %f48;
	add.f32 	%f554, %f553, %f50;
	add.f32 	%f555, %f554, %f52;
	add.f32 	%f556, %f555, %f54;
	add.f32 	%f557, %f556, %f56;
	add.f32 	%f558, %f557, %f58;
	add.f32 	%f559, %f558, %f60;
	add.f32 	%f560, %f559, %f62;
	add.f32 	%f561, %f560, %f64;
	add.f32 	%f562, %f561, %f66;
	add.f32 	%f563, %f562, %f68;
	add.f32 	%f564, %f563, %f70;
	add.f32 	%f565, %f564, %f72;
	add.f32 	%f566, %f565, %f74;
	add.f32 	%f567, %f566, %f76;
	add.f32 	%f568, %f567, %f78;
	add.f32 	%f569, %f568, %f80;
	add.f32 	%f570, %f569, %f82;
	add.f32 	%f571, %f570, %f84;
	add.f32 	%f572, %f571, %f86;
	add.f32 	%f573, %f572, %f88;
	add.f32 	%f574, %f573, %f90;
	add.f32 	%f575, %f574, %f92;
	add.f32 	%f576, %f575, %f94;
	add.f32 	%f577, %f576, %f96;
	add.f32 	%f578, %f577, %f34;
	add.f32 	%f579, %f578, %f36;
	add.f32 	%f580, %f579, %f38;
	add.f32 	%f581, %f580, %f40;
	add.f32 	%f582, %f581, %f42;
	add.f32 	%f583, %f582, %f44;
	add.f32 	%f584, %f583, %f46;
	add.f32 	%f585, %f584, %f48;
	add.f32 	%f586, %f585, %f50;
	add.f32 	%f587, %f586, %f52;
	add.f32 	%f588, %f587, %f54;
	add.f32 	%f589, %f588, %f56;
	add.f32 	%f590, %f589, %f58;
	add.f32 	%f591, %f590, %f60;
	add.f32 	%f592, %f591, %f62;
	add.f32 	%f593, %f592, %f64;
	add.f32 	%f594, %f593, %f66;
	add.f32 	%f595, %f594, %f68;
	add.f32 	%f596, %f595, %f70;
	add.f32 	%f597, %f596, %f72;
	add.f32 	%f598, %f597, %f74;
	add.f32 	%f599, %f598, %f76;
	add.f32 	%f600, %f599, %f78;
	add.f32 	%f601, %f600, %f80;
	add.f32 	%f602, %f601, %f82;
	add.f32 	%f603, %f602, %f84;
	add.f32 	%f604, %f603, %f86;
	add.f32 	%f605, %f604, %f88;
	add.f32 	%f606, %f605, %f90;
	add.f32 	%f607, %f606, %f92;
	add.f32 	%f608, %f607, %f94;
	add.f32 	%f609, %f608, %f96;
	add.f32 	%f610, %f609, %f34;
	add.f32 	%f611, %f610, %f36;
	add.f32 	%f612, %f611, %f38;
	add.f32 	%f613, %f612, %f40;
	add.f32 	%f614, %f613, %f42;
	add.f32 	%f615, %f614, %f44;
	add.f32 	%f616, %f615, %f46;
	add.f32 	%f617, %f616, %f48;
	add.f32 	%f618, %f617, %f50;
	add.f32 	%f619, %f618, %f52;
	add.f32 	%f620, %f619, %f54;
	add.f32 	%f621, %f620, %f56;
	add.f32 	%f622, %f621, %f58;
	add.f32 	%f623, %f622, %f60;
	add.f32 	%f624, %f623, %f62;
	add.f32 	%f625, %f624, %f64;
	add.f32 	%f626, %f625, %f66;
	add.f32 	%f627, %f626, %f68;
	add.f32 	%f628, %f627, %f70;
	add.f32 	%f629, %f628, %f72;
	add.f32 	%f630, %f629, %f74;
	add.f32 	%f631, %f630, %f76;
	add.f32 	%f632, %f631, %f78;
	add.f32 	%f633, %f632, %f80;
	add.f32 	%f634, %f633, %f82;
	add.f32 	%f635, %f634, %f84;
	add.f32 	%f636, %f635, %f86;
	add.f32 	%f637, %f636, %f88;
	add.f32 	%f638, %f637, %f90;
	add.f32 	%f639, %f638, %f92;
	add.f32 	%f640, %f639, %f94;
	add.f32 	%f641, %f640, %f96;
	add.f32 	%f642, %f641, %f34;
	add.f32 	%f643, %f642, %f36;
	add.f32 	%f644, %f643, %f38;
	add.f32 	%f645, %f644, %f40;
	add.f32 	%f646, %f645, %f42;
	add.f32 	%f647, %f646, %f44;
	add.f32 	%f648, %f647, %f46;
	add.f32 	%f649, %f648, %f48;
	add.f32 	%f650, %f649, %f50;
	add.f32 	%f651, %f650, %f52;
	add.f32 	%f652, %f651, %f54;
	add.f32 	%f653, %f652, %f56;
	add.f32 	%f654, %f653, %f58;
	add.f32 	%f655, %f654, %f60;
	add.f32 	%f656, %f655, %f62;
	add.f32 	%f657, %f656, %f64;
	add.f32 	%f658, %f657, %f66;
	add.f32 	%f659, %f658, %f68;
	add.f32 	%f660, %f659, %f70;
	add.f32 	%f661, %f660, %f72;
	add.f32 	%f662, %f661, %f74;
	add.f32 	%f663, %f662, %f76;
	add.f32 	%f664, %f663, %f78;
	add.f32 	%f665, %f664, %f80;
	add.f32 	%f666, %f665, %f82;
	add.f32 	%f667, %f666, %f84;
	add.f32 	%f668, %f667, %f86;
	add.f32 	%f669, %f668, %f88;
	add.f32 	%f670, %f669, %f90;
	add.f32 	%f671, %f670, %f92;
	add.f32 	%f672, %f671, %f94;
	add.f32 	%f673, %f672, %f96;
	add.f32 	%f674, %f673, %f34;
	add.f32 	%f675, %f674, %f36;
	add.f32 	%f676, %f675, %f38;
	add.f32 	%f677, %f676, %f40;
	add.f32 	%f678, %f677, %f42;
	add.f32 	%f679, %f678, %f44;
	add.f32 	%f680, %f679, %f46;
	add.f32 	%f681, %f680, %f48;
	add.f32 	%f682, %f681, %f50;
	add.f32 	%f683, %f682, %f52;
	add.f32 	%f684, %f683, %f54;
	add.f32 	%f685, %f684, %f56;
	add.f32 	%f686, %f685, %f58;
	add.f32 	%f687, %f686, %f60;
	add.f32 	%f688, %f687, %f62;
	add.f32 	%f689, %f688, %f64;
	add.f32 	%f690, %f689, %f66;
	add.f32 	%f691, %f690, %f68;
	add.f32 	%f692, %f691, %f70;
	add.f32 	%f693, %f692, %f72;
	add.f32 	%f694, %f693, %f74;
	add.f32 	%f695, %f694, %f76;
	add.f32 	%f696, %f695, %f78;
	add.f32 	%f697, %f696, %f80;
	add.f32 	%f698, %f697, %f82;
	add.f32 	%f699, %f698, %f84;
	add.f32 	%f700, %f699, %f86;
	add.f32 	%f701, %f700, %f88;
	add.f32 	%f702, %f701, %f90;
	add.f32 	%f703, %f702, %f92;
	add.f32 	%f704, %f703, %f94;
	add.f32 	%f705, %f704, %f96;
	add.f32 	%f706, %f705, %f34;
	add.f32 	%f707, %f706, %f36;
	add.f32 	%f708, %f707, %f38;
	add.f32 	%f709, %f708, %f40;
	add.f32 	%f710, %f709, %f42;
	add.f32 	%f711, %f710, %f44;
	add.f32 	%f712, %f711, %f46;
	add.f32 	%f713, %f712, %f48;
	add.f32 	%f714, %f713, %f50;
	add.f32 	%f715, %f714, %f52;
	add.f32 	%f716, %f715, %f54;
	add.f32 	%f717, %f716, %f56;
	add.f32 	%f718, %f717, %f58;
	add.f32 	%f719, %f718, %f60;
	add.f32 	%f720, %f719, %f62;
	add.f32 	%f721, %f720, %f64;
	add.f32 	%f722, %f721, %f66;
	add.f32 	%f723, %f722, %f68;
	add.f32 	%f724, %f723, %f70;
	add.f32 	%f725, %f724, %f72;
	add.f32 	%f726, %f725, %f74;
	add.f32 	%f727, %f726, %f76;
	add.f32 	%f728, %f727, %f78;
	add.f32 	%f729, %f728, %f80;
	add.f32 	%f730, %f729, %f82;
	add.f32 	%f731, %f730, %f84;
	add.f32 	%f732, %f731, %f86;
	add.f32 	%f733, %f732, %f88;
	add.f32 	%f734, %f733, %f90;
	add.f32 	%f735, %f734, %f92;
	add.f32 	%f736, %f735, %f94;
	add.f32 	%f737, %f736, %f96;
	add.f32 	%f738, %f737, %f34;
	add.f32 	%f739, %f738, %f36;
	add.f32 	%f740, %f739, %f38;
	add.f32 	%f741, %f740, %f40;
	add.f32 	%f742, %f741, %f42;
	add.f32 	%f743, %f742, %f44;
	add.f32 	%f744, %f743, %f46;
	add.f32 	%f745, %f744, %f48;
	add.f32 	%f746, %f745, %f50;
	add.f32 	%f747, %f746, %f52;
	add.f32 	%f748, %f747, %f54;
	add.f32 	%f749, %f748, %f56;
	add.f32 	%f750, %f749, %f58;
	add.f32 	%f751, %f750, %f60;
	add.f32 	%f752, %f751, %f62;
	add.f32 	%f753, %f752, %f64;
	add.f32 	%f754, %f753, %f66;
	add.f32 	%f755, %f754, %f68;
	add.f32 	%f756, %f755, %f70;
	add.f32 	%f757, %f756, %f72;
	add.f32 	%f758, %f757, %f74;
	add.f32 	%f759, %f758, %f76;
	add.f32 	%f760, %f759, %f78;
	add.f32 	%f761, %f760, %f80;
	add.f32 	%f762, %f761, %f82;
	add.f32 	%f763, %f762, %f84;
	add.f32 	%f764, %f763, %f86;
	add.f32 	%f765, %f764, %f88;
	add.f32 	%f766, %f765, %f90;
	add.f32 	%f767, %f766, %f92;
	add.f32 	%f768, %f767, %f94;
	add.f32 	%f769, %f768, %f96;
	add.f32 	%f770, %f769, %f34;
	add.f32 	%f771, %f770, %f36;
	add.f32 	%f772, %f771, %f38;
	add.f32 	%f773, %f772, %f40;
	add.f32 	%f774, %f773, %f42;
	add.f32 	%f775, %f774, %f44;
	add.f32 	%f776, %f775, %f46;
	add.f32 	%f777, %f776, %f48;
	add.f32 	%f778, %f777, %f50;
	add.f32 	%f779, %f778, %f52;
	add.f32 	%f780, %f779, %f54;
	add.f32 	%f781, %f780, %f56;
	add.f32 	%f782, %f781, %f58;
	add.f32 	%f783, %f782, %f60;
	add.f32 	%f784, %f783, %f62;
	add.f32 	%f785, %f784, %f64;
	add.f32 	%f786, %f785, %f66;
	add.f32 	%f787, %f786, %f68;
	add.f32 	%f788, %f787, %f70;
	add.f32 	%f789, %f788, %f72;
	add.f32 	%f790, %f789, %f74;
	add.f32 	%f791, %f790, %f76;
	add.f32 	%f792, %f791, %f78;
	add.f32 	%f793, %f792, %f80;
	add.f32 	%f794, %f793, %f82;
	add.f32 	%f795, %f794, %f84;
	add.f32 	%f796, %f795, %f86;
	add.f32 	%f797, %f796, %f88;
	add.f32 	%f798, %f797, %f90;
	add.f32 	%f799, %f798, %f92;
	add.f32 	%f800, %f799, %f94;
	add.f32 	%f801, %f800, %f96;
	add.f32 	%f802, %f801, %f34;
	add.f32 	%f803, %f802, %f36;
	add.f32 	%f804, %f803, %f38;
	add.f32 	%f805, %f804, %f40;
	add.f32 	%f806, %f805, %f42;
	add.f32 	%f807, %f806, %f44;
	add.f32 	%f808, %f807, %f46;
	add.f32 	%f809, %f808, %f48;
	add.f32 	%f810, %f809, %f50;
	add.f32 	%f811, %f810, %f52;
	add.f32 	%f812, %f811, %f54;
	add.f32 	%f813, %f812, %f56;
	add.f32 	%f814, %f813, %f58;
	add.f32 	%f815, %f814, %f60;
	add.f32 	%f816, %f815, %f62;
	add.f32 	%f817, %f816, %f64;
	add.f32 	%f818, %f817, %f66;
	add.f32 	%f819, %f818, %f68;
	add.f32 	%f820, %f819, %f70;
	add.f32 	%f821, %f820, %f72;
	add.f32 	%f822, %f821, %f74;
	add.f32 	%f823, %f822, %f76;
	add.f32 	%f824, %f823, %f78;
	add.f32 	%f825, %f824, %f80;
	add.f32 	%f826, %f825, %f82;
	add.f32 	%f827, %f826, %f84;
	add.f32 	%f828, %f827, %f86;
	add.f32 	%f829, %f828, %f88;
	add.f32 	%f830, %f829, %f90;
	add.f32 	%f831, %f830, %f92;
	add.f32 	%f832, %f831, %f94;
	add.f32 	%f833, %f832, %f96;
	add.f32 	%f834, %f833, %f34;
	add.f32 	%f835, %f834, %f36;
	add.f32 	%f836, %f835, %f38;
	add.f32 	%f837, %f836, %f40;
	add.f32 	%f838, %f837, %f42;
	add.f32 	%f839, %f838, %f44;
	add.f32 	%f840, %f839, %f46;
	add.f32 	%f841, %f840, %f48;
	add.f32 	%f842, %f841, %f50;
	add.f32 	%f843, %f842, %f52;
	add.f32 	%f844, %f843, %f54;
	add.f32 	%f845, %f844, %f56;
	add.f32 	%f846, %f845, %f58;
	add.f32 	%f847, %f846, %f60;
	add.f32 	%f848, %f847, %f62;
	add.f32 	%f849, %f848, %f64;
	add.f32 	%f850, %f849, %f66;
	add.f32 	%f851, %f850, %f68;
	add.f32 	%f852, %f851, %f70;
	add.f32 	%f853, %f852, %f72;
	add.f32 	%f854, %f853, %f74;
	add.f32 	%f855, %f854, %f76;
	add.f32 	%f856, %f855, %f78;
	add.f32 	%f857, %f856, %f80;
	add.f32 	%f858, %f857, %f82;
	add.f32 	%f859, %f858, %f84;
	add.f32 	%f860, %f859, %f86;
	add.f32 	%f861, %f860, %f88;
	add.f32 	%f862, %f861, %f90;
	add.f32 	%f863, %f862, %f92;
	add.f32 	%f864, %f863, %f94;
	add.f32 	%f865, %f864, %f96;
	add.f32 	%f866, %f865, %f34;
	add.f32 	%f867, %f866, %f36;
	add.f32 	%f868, %f867, %f38;
	add.f32 	%f869, %f868, %f40;
	add.f32 	%f870, %f869, %f42;
	add.f32 	%f871, %f870, %f44;
	add.f32 	%f872, %f871, %f46;
	add.f32 	%f873, %f872, %f48;
	add.f32 	%f874, %f873, %f50;
	add.f32 	%f875, %f874, %f52;
	add.f32 	%f876, %f875, %f54;
	add.f32 	%f877, %f876, %f56;
	add.f32 	%f878, %f877, %f58;
	add.f32 	%f879, %f878, %f60;
	add.f32 	%f880, %f879, %f62;
	add.f32 	%f881, %f880, %f64;
	add.f32 	%f882, %f881, %f66;
	add.f32 	%f883, %f882, %f68;
	add.f32 	%f884, %f883, %f70;
	add.f32 	%f885, %f884, %f72;
	add.f32 	%f886, %f885, %f74;
	add.f32 	%f887, %f886, %f76;
	add.f32 	%f888, %f887, %f78;
	add.f32 	%f889, %f888, %f80;
	add.f32 	%f890, %f889, %f82;
	add.f32 	%f891, %f890, %f84;
	add.f32 	%f892, %f891, %f86;
	add.f32 	%f893, %f892, %f88;
	add.f32 	%f894, %f893, %f90;
	add.f32 	%f895, %f894, %f92;
	add.f32 	%f896, %f895, %f94;
	add.f32 	%f897, %f896, %f96;
	add.f32 	%f898, %f897, %f34;
	add.f32 	%f899, %f898, %f36;
	add.f32 	%f900, %f899, %f38;
	add.f32 	%f901, %f900, %f40;
	add.f32 	%f902, %f901, %f42;
	add.f32 	%f903, %f902, %f44;
	add.f32 	%f904, %f903, %f46;
	add.f32 	%f905, %f904, %f48;
	add.f32 	%f906, %f905, %f50;
	add.f32 	%f907, %f906, %f52;
	add.f32 	%f908, %f907, %f54;
	add.f32 	%f909, %f908, %f56;
	add.f32 	%f910, %f909, %f58;
	add.f32 	%f911, %f910, %f60;
	add.f32 	%f912, %f911, %f62;
	add.f32 	%f913, %f912, %f64;
	add.f32 	%f914, %f913, %f66;
	add.f32 	%f915, %f914, %f68;
	add.f32 	%f916, %f915, %f70;
	add.f32 	%f917, %f916, %f72;
	add.f32 	%f918, %f917, %f74;
	add.f32 	%f919, %f918, %f76;
	add.f32 	%f920, %f919, %f78;
	add.f32 	%f921, %f920, %f80;
	add.f32 	%f922, %f921, %f82;
	add.f32 	%f923, %f922, %f84;
	add.f32 	%f924, %f923, %f86;
	add.f32 	%f925, %f924, %f88;
	add.f32 	%f926, %f925, %f90;
	add.f32 	%f927, %f926, %f92;
	add.f32 	%f928, %f927, %f94;
	add.f32 	%f929, %f928, %f96;
	add.f32 	%f930, %f929, %f34;
	add.f32 	%f931, %f930, %f36;
	add.f32 	%f932, %f931, %f38;
	add.f32 	%f933, %f932, %f40;
	add.f32 	%f934, %f933, %f42;
	add.f32 	%f935, %f934, %f44;
	add.f32 	%f936, %f935, %f46;
	add.f32 	%f937, %f936, %f48;
	add.f32 	%f938, %f937, %f50;
	add.f32 	%f939, %f938, %f52;
	add.f32 	%f940, %f939, %f54;
	add.f32 	%f941, %f940, %f56;
	add.f32 	%f942, %f941, %f58;
	add.f32 	%f943, %f942, %f60;
	add.f32 	%f944, %f943, %f62;
	add.f32 	%f945, %f944, %f64;
	add.f32 	%f946, %f945, %f66;
	add.f32 	%f947, %f946, %f68;
	add.f32 	%f948, %f947, %f70;
	add.f32 	%f949, %f948, %f72;
	add.f32 	%f950, %f949, %f74;
	add.f32 	%f951, %f950, %f76;
	add.f32 	%f952, %f951, %f78;
	add.f32 	%f953, %f952, %f80;
	add.f32 	%f954, %f953, %f82;
	add.f32 	%f955, %f954, %f84;
	add.f32 	%f956, %f955, %f86;
	add.f32 	%f957, %f956, %f88;
	add.f32 	%f958, %f957, %f90;
	add.f32 	%f959, %f958, %f92;
	add.f32 	%f960, %f959, %f94;
	add.f32 	%f961, %f960, %f96;
	add.f32 	%f962, %f961, %f34;
	add.f32 	%f963, %f962, %f36;
	add.f32 	%f964, %f963, %f38;
	add.f32 	%f965, %f964, %f40;
	add.f32 	%f966, %f965, %f42;
	add.f32 	%f967, %f966, %f44;
	add.f32 	%f968, %f967, %f46;
	add.f32 	%f969, %f968, %f48;
	add.f32 	%f970, %f969, %f50;
	add.f32 	%f971, %f970, %f52;
	add.f32 	%f972, %f971, %f54;
	add.f32 	%f973, %f972, %f56;
	add.f32 	%f974, %f973, %f58;
	add.f32 	%f975, %f974, %f60;
	add.f32 	%f976, %f975, %f62;
	add.f32 	%f977, %f976, %f64;
	add.f32 	%f978, %f977, %f66;
	add.f32 	%f979, %f978, %f68;
	add.f32 	%f980, %f979, %f70;
	add.f32 	%f981, %f980, %f72;
	add.f32 	%f982, %f981, %f74;
	add.f32 	%f983, %f982, %f76;
	add.f32 	%f984, %f983, %f78;
	add.f32 	%f985, %f984, %f80;
	add.f32 	%f986, %f985, %f82;
	add.f32 	%f987, %f986, %f84;
	add.f32 	%f988, %f987, %f86;
	add.f32 	%f989, %f988, %f88;
	add.f32 	%f990, %f989, %f90;
	add.f32 	%f991, %f990, %f92;
	add.f32 	%f992, %f991, %f94;
	add.f32 	%f993, %f992, %f96;
	add.f32 	%f994, %f993, %f34;
	add.f32 	%f995, %f994, %f36;
	add.f32 	%f996, %f995, %f38;
	add.f32 	%f997, %f996, %f40;
	add.f32 	%f998, %f997, %f42;
	add.f32 	%f999, %f998, %f44;
	add.f32 	%f1000, %f999, %f46;
	add.f32 	%f1001, %f1000, %f48;
	add.f32 	%f1002, %f1001, %f50;
	add.f32 	%f1003, %f1002, %f52;
	add.f32 	%f1004, %f1003, %f54;
	add.f32 	%f1005, %f1004, %f56;
	add.f32 	%f1006, %f1005, %f58;
	add.f32 	%f1007, %f1006, %f60;
	add.f32 	%f1008, %f1007, %f62;
	add.f32 	%f1009, %f1008, %f64;
	add.f32 	%f1010, %f1009, %f66;
	add.f32 	%f1011, %f1010, %f68;
	add.f32 	%f1012, %f1011, %f70;
	add.f32 	%f1013, %f1012, %f72;
	add.f32 	%f1014, %f1013, %f74;
	add.f32 	%f1015, %f1014, %f76;
	add.f32 	%f1016, %f1015, %f78;
	add.f32 	%f1017, %f1016, %f80;
	add.f32 	%f1018, %f1017, %f82;
	add.f32 	%f1019, %f1018, %f84;
	add.f32 	%f1020, %f1019, %f86;
	add.f32 	%f1021, %f1020, %f88;
	add.f32 	%f1022, %f1021, %f90;
	add.f32 	%f1023, %f1022, %f92;
	add.f32 	%f1024, %f1023, %f94;
	add.f32 	%f1025, %f1024, %f96;
	add.f32 	%f1026, %f1025, %f34;
	add.f32 	%f1027, %f1026, %f36;
	add.f32 	%f1028, %f1027, %f38;
	add.f32 	%f1029, %f1028, %f40;
	add.f32 	%f1030, %f1029, %f42;
	add.f32 	%f1031, %f1030, %f44;
	add.f32 	%f1032, %f1031, %f46;
	add.f32 	%f1033, %f1032, %f48;
	add.f32 	%f1034, %f1033, %f50;
	add.f32 	%f1035, %f1034, %f52;
	add.f32 	%f1036, %f1035, %f54;
	add.f32 	%f1037, %f1036, %f56;
	add.f32 	%f1038, %f1037, %f58;
	add.f32 	%f1039, %f1038, %f60;
	add.f32 	%f1040, %f1039, %f62;
	add.f32 	%f1041, %f1040, %f64;
	add.f32 	%f1042, %f1041, %f66;
	add.f32 	%f1043, %f1042, %f68;
	add.f32 	%f1044, %f1043, %f70;
	add.f32 	%f1045, %f1044, %f72;
	add.f32 	%f1046, %f1045, %f74;
	add.f32 	%f1047, %f1046, %f76;
	add.f32 	%f1048, %f1047, %f78;
	add.f32 	%f1049, %f1048, %f80;
	add.f32 	%f1050, %f1049, %f82;
	add.f32 	%f1051, %f1050, %f84;
	add.f32 	%f1052, %f1051, %f86;
	add.f32 	%f1053, %f1052, %f88;
	add.f32 	%f1054, %f1053, %f90;
	add.f32 	%f1055, %f1054, %f92;
	add.f32 	%f1056, %f1055, %f94;
	add.f32 	%f1057, %f1056, %f96;
	add.f32 	%f1058, %f1057, %f34;
	add.f32 	%f1059, %f1058, %f36;
	add.f32 	%f1060, %f1059, %f38;
	add.f32 	%f1061, %f1060, %f40;
	add.f32 	%f1062, %f1061, %f42;
	add.f32 	%f1063, %f1062, %f44;
	add.f32 	%f1064, %f1063, %f46;
	add.f32 	%f1, %f1064, %f48;
	// begin inline asm
	mov.u64 	%rd6, %clock64;
	// end inline asm
	setp.ne.s32 	%p1, %r1, 0;
	@%p1 bra 	$L__BB0_2;
	ld.param.u64 	%rd11, [_Z21naive_conflict_kernelPfPx_param_1];
	ld.param.u64 	%rd10, [_Z21naive_conflict_kernelPfPx_param_0];
	cvta.to.global.u64 	%rd7, %rd11;
	cvta.to.global.u64 	%rd8, %rd10;
	sub.s64 	%rd9, %rd6, %rd5;
	st.global.u64 	[%rd7], %rd9;
	st.global.f32 	[%rd8], %f1;
$L__BB0_2:
	ret;

}
	// .globl	_Z14padding_kernelPfPx
.visible .entry _Z14padding_kernelPfPx(
	.param .u64 .ptr .align 1 _Z14padding_kernelPfPx_param_0,
	.param .u64 .ptr .align 1 _Z14padding_kernelPfPx_param_1
)
{
	.reg .pred 	%p<2>;
	.reg .b32 	%r<35>;
	.reg .b32 	%f<1065>;
	.reg .b64 	%rd<12>;
	// demoted variable
	.shared .align 4 .b8 _ZZ14padding_kernelPfPxE4tile[4224];
	mov.u32 	%r1, %tid.x;
	mov.u32 	%r2, _ZZ14padding_kernelPfPxE4tile;
	mad.lo.s32 	%r3, %r1, 132, %r2;
	cvt.rn.f32.u32 	%f2, %r1;
	st.shared.f32 	[%r3], %f2;
	add.s32 	%r4, %r1, 1;
	cvt.rn.f32.u32 	%f3, %r4;
	st.shared.f32 	[%r3+4], %f3;
	add.s32 	%r5, %r1, 2;
	cvt.rn.f32.u32 	%f4, %r5;
	st.shared.f32 	[%r3+8], %f4;
	add.s32 	%r6, %r1, 3;
	cvt.rn.f32.u32 	%f5, %r6;
	st.shared.f32 	[%r3+12], %f5;
	add.s32 	%r7, %r1, 4;
	cvt.rn.f32.u32 	%f6, %r7;
	st.shared.f32 	[%r3+16], %f6;
	add.s32 	%r8, %r1, 5;
	cvt.rn.f32.u32 	%f7, %r8;
	st.shared.f32 	[%r3+20], %f7;
	add.s32 	%r9, %r1, 6;
	cvt.rn.f32.u32 	%f8, %r9;
	st.shared.f32 	[%r3+24], %f8;
	add.s32 	%r10, %r1, 7;
	cvt.rn.f32.u32 	%f9, %r10;
	st.shared.f32 	[%r3+28], %f9;
	add.s32 	%r11, %r1, 8;
	cvt.rn.f32.u32 	%f10, %r11;
	st.shared.f32 	[%r3+32], %f10;
	add.s32 	%r12, %r1, 9;
	cvt.rn.f32.u32 	%f11, %r12;
	st.shared.f32 	[%r3+36], %f11;
	add.s32 	%r13, %r1, 10;
	cvt.rn.f32.u32 	%f12, %r13;
	st.shared.f32 	[%r3+40], %f12;
	add.s32 	%r14, %r1, 11;
	cvt.rn.f32.u32 	%f13, %r14;
	st.shared.f32 	[%r3+44], %f13;
	add.s32 	%r15, %r1, 12;
	cvt.rn.f32.u32 	%f14, %r15;
	st.shared.f32 	[%r3+48], %f14;
	add.s32 	%r16, %r1, 13;
	cvt.rn.f32.u32 	%f15, %r16;
	st.shared.f32 	[%r3+52], %f15;
	add.s32 	%r17, %r1, 14;
	cvt.rn.f32.u32 	%f16, %r17;
	st.shared.f32 	[%r3+56], %f16;
	add.s32 	%r18, %r1, 15;
	cvt.rn.f32.u32 	%f17, %r18;
	st.shared.f32 	[%r3+60], %f17;
	add.s32 	%r19, %r1, 16;
	cvt.rn.f32.u32 	%f18, %r19;
	st.shared.f32 	[%r3+64], %f18;
	add.s32 	%r20, %r1, 17;
	cvt.rn.f32.u32 	%f19, %r20;
	st.shared.f32 	[%r3+68], %f19;
	add.s32 	%r21, %r1, 18;
	cvt.rn.f32.u32 	%f20, %r21;
	st.shared.f32 	[%r3+72], %f20;
	add.s32 	%r22, %r1, 19;
	cvt.rn.f32.u32 	%f21, %r22;
	st.shared.f32 	[%r3+76], %f21;
	add.s32 	%r23, %r1, 20;
	cvt.rn.f32.u32 	%f22, %r23;
	st.shared.f32 	[%r3+80], %f22;
	add.s32 	%r24, %r1, 21;
	cvt.rn.f32.u32 	%f23, %r24;
	st.shared.f32 	[%r3+84], %f23;
	add.s32 	%r25, %r1, 22;
	cvt.rn.f32.u32 	%f24, %r25;
	st.shared.f32 	[%r3+88], %f24;
	add.s32 	%r26, %r1, 23;
	cvt.rn.f32.u32 	%f25, %r26;
	st.shared.f32 	[%r3+92], %f25;
	add.s32 	%r27, %r1, 24;
	cvt.rn.f32.u32 	%f26, %r27;
	st.shared.f32 	[%r3+96], %f26;
	add.s32 	%r28, %r1, 25;
	cvt.rn.f32.u32 	%f27, %r28;
	st.shared.f32 	[%r3+100], %f27;
	add.s32 	%r29, %r1, 26;
	cvt.rn.f32.u32 	%f28, %r29;
	st.shared.f32 	[%r3+104], %f28;
	add.s32 	%r30, %r1, 27;
	cvt.rn.f32.u32 	%f29, %r30;
	st.shared.f32 	[%r3+108], %f29;
	add.s32 	%r31, %r1, 28;
	cvt.rn.f32.u32 	%f30, %r31;
	st.shared.f32 	[%r3+112], %f30;
	add.s32 	%r32, %r1, 29;
	cvt.rn.f32.u32 	%f31, %r32;
	st.shared.f32 	[%r3+116], %f31;
	add.s32 	%r33, %r1, 30;
	cvt.rn.f32.u32 	%f32, %r33;
	st.shared.f32 	[%r3+120], %f32;
	add.s32 	%r34, %r1, 31;
	cvt.rn.f32.u32 	%f33, %r34;
	st.shared.f32 	[%r3+124], %f33;
	bar.sync 	0;
	// begin inline asm
	mov.u64 	%rd5, %clock64;
	// end inline asm
	ld.shared.f32 	%f34, [%r3];
	add.f32 	%f35, %f34, 0f00000000;
	ld.shared.f32 	%f36, [%r3+4];
	add.f32 	%f37, %f35, %f36;
	ld.shared.f32 	%f38, [%r3+8];
	add.f32 	%f39, %f37, %f38;
	ld.shared.f32 	%f40, [%r3+12];
	add.f32 	%f41, %f39, %f40;
	ld.shared.f32 	%f42, [%r3+16];
	add.f32 	%f43, %f41, %f42;
	ld.shared.f32 	%f44, [%r3+20];
	add.f32 	%f45, %f43, %f44;
	ld.shared.f32 	%f46, [%r3+24];
	add.f32 	%f47, %f45, %f46;
	ld.shared.f32 	%f48, [%r3+28];
	add.f32 	%f49, %f47, %f48;
	ld.shared.f32 	%f50, [%r3+32];
	add.f32 	%f51, %f49, %f50;
	ld.shared.f32 	%f52, [%r3+36];
	add.f32 	%f53, %f51, %f52;
	ld.shared.f32 	%f54, [%r3+40];
	add.f32 	%f55, %f53, %f54;
	ld.shared.f32 	%f56, [%r3+44];
	add.f32 	%f57, %f55, %f56;
	ld.shared.f32 	%f58, [%r3+48];
	add.f32 	%f59, %f57, %f58;
	ld.shared.f32 	%f60, [%r3+52];
	add.f32 	%f61, %f59, %f60;
	ld.shared.f32 	%f62, [%r3+56];
	add.f32 	%f63, %f61, %f62;
	ld.shared.f32 	%f64, [%r3+60];
	add.f32 	%f65, %f63, %f64;
	ld.shared.f32 	%f66, [%r3+64];
	add.f32 	%f67, %f65, %f66;
	ld.shared.f32 	%f68, [%r3+68];
	add.f32 	%f69, %f67, %f68;
	ld.shared.f32 	%f70, [%r3+72];
	add.f32 	%f71, %f69, %f70;
	ld.shared.f32 	%f72, [%r3+76];
	add.f32 	%f73, %f71, %f72;
	ld.shared.f32 	%f74, [%r3+80];
	add.f32 	%f75, %f73, %f74;
	ld.shared.f32 	%f76, [%r3+84];
	add.f32 	%f77, %f75, %f76;
	ld.shared.f32 	%f78, [%r3+88];
	add.f32 	%f79, %f77, %f78;
	ld.shared.f32 	%f80, [%r3+92];
	add.f32 	%f81, %f79, %f80;
	ld.shared.f32 	%f82, [%r3+96];
	add.f32 	%f83, %f81, %f82;
	ld.shared.f32 	%f84, [%r3+100];
	add.f32 	%f85, %f83, %f84;
	ld.shared.f32 	%f86, [%r3+104];
	add.f32 	%f87, %f85, %f86;
	ld.shared.f32 	%f88, [%r3+108];
	add.f32 	%f89, %f87, %f88;
	ld.shared.f32 	%f90, [%r3+112];
	add.f32 	%f91, %f89, %f90;
	ld.shared.f32 	%f92, [%r3+116];
	add.f32 	%f93, %f91, %f92;
	ld.shared.f32 	%f94, [%r3+120];
	add.f32 	%f95, %f93, %f94;
	ld.shared.f32 	%f96, [%r3+124];
	add.f32 	%f97, %f95, %f96;
	add.f32 	%f98, %f97, %f34;
	add.f32 	%f99, %f98, %f36;
	add.f32 	%f100, %f99, %f38;
	add.f32 	%f101, %f100, %f40;
	add.f32 	%f102, %f101, %f42;
	add.f32 	%f103, %f102, %f44;
	add.f32 	%f104, %f103, %f46;
	add.f32 	%f105, %f104, %f48;
	add.f32 	%f106, %f105, %f50;
	add.f32 	%f107, %f106, %f52;
	add.f32 	%f108, %f107, %f54;
	add.f32 	%f109, %f108, %f56;
	add.f32 	%f110, %f109, %f58;
	add.f32 	%f111, %f110, %f60;
	add.f32 	%f112, %f111, %f62;
	add.f32 	%f113, %f112, %f64;
	add.f32 	%f114, %f113, %f66;
	add.f32 	%f115, %f114, %f68;
	add.f32 	%f116, %f115, %f70;
	add.f32 	%f117, %f116, %f72;
	add.f32 	%f118, %f117, %f74;
	add.f32 	%f119, %f118, %f76;
	add.f32 	%f120, %f119, %f78;
	add.f32 	%f121, %f120, %f80;
	add.f32 	%f122, %f121, %f82;
	add.f32 	%f123, %f122, %f84;
	add.f32 	%f124, %f123, %f86;
	add.f32 	%f125, %f124, %f88;
	add.f32 	%f126, %f125, %f90;
	add.f32 	%f127, %f126, %f92;
	add.f32 	%f128, %f127, %f94;
	add.f32 	%f129, %f128, %f96;
	add.f32 	%f130, %f129, %f34;
	add.f32 	%f131, %f130, %f36;
	add.f32 	%f132, %f131, %f38;
	add.f32 	%f133, %f132, %f40;
	add.f32 	%f134, %f133, %f42;
	add.f32 	%f135, %f134, %f44;
	add.f32 	%f136, %f135, %f46;
	add.f32 	%f137, %f136, %f48;
	add.f32 	%f138, %f137, %f50;
	add.f32 	%f139, %f138, %f52;
	add.f32 	%f140, %f139, %f54;
	add.f32 	%f141, %f140, %f56;
	add.f32 	%f142, %f141, %f58;
	add.f32 	%f143, %f142, %f60;
	add.f32 	%f144, %f143, %f62;
	add.f32 	%f145, %f144, %f64;
	add.f32 	%f146, %f145, %f66;
	add.f32 	%f147, %f146, %f68;
	add.f32 	%f148, %f147, %f70;
	add.f32 	%f149, %f148, %f72;
	add.f32 	%f150, %f149, %f74;
	add.f32 	%f151, %f150, %f76;
	add.f32 	%f152, %f151, %f78;
	add.f32 	%f153, %f152, %f80;
	add.f32 	%f154, %f153, %f82;
	add.f32 	%f155, %f154, %f84;
	add.f32 	%f156, %f155, %f86;
	add.f32 	%f157, %f156, %f88;
	add.f32 	%f158, %f157, %f90;
	add.f32 	%f159, %f158, %f92;
	add.f32 	%f160, %f159, %f94;
	add.f32 	%f161, %f160, %f96;
	add.f32 	%f162, %f161, %f34;
	add.f32 	%f163, %f162, %f36;
	add.f32 	%f164, %f163, %f38;
	add.f32 	%f165, %f164, %f40;
	add.f32 	%f166, %f165, %f42;
	add.f32 	%f167, %f166, %f44;
	add.f32 	%f168, %f167, %f46;
	add.f32 	%f169, %f168, %f48;
	add.f32 	%f170, %f169, %f50;
	add.f32 	%f171, %f170, %f52;
	add.f32 	%f172, %f171, %f54;
	add.f32 	%f173, %f172, %f56;
	add.f32 	%f174, %f173, %f58;
	add.f32 	%f175, %f174, %f60;
	add.f32 	%f176, %f175, %f62;
	add.f32 	%f177, %f176, %f64;
	add.f32 	%f178, %f177, %f66;
	add.f32 	%f179, %f178, %f68;
	add.f32 	%f180, %f179, %f70;
	add.f32 	%f181, %f180, %f72;
	add.f32 	%f182, %f181, %f74;
	add.f32 	%f183, %f182, %f76;
	add.f32 	%f184, %f183, %f78;
	add.f32 	%f185, %f184, %f80;
	add.f32 	%f186, %f185, %f82;
	add.f32 	%f187, %f186, %f84;
	add.f32 	%f188, %f187, %f86;
	add.f32 	%f189, %f188, %f88;
	add.f32 	%f190, %f189, %f90;
	add.f32 	%f191, %f190, %f92;
	add.f32 	%f192, %f191, %f94;
	add.f32 	%f193, %f192, %f96;
	add.f32 	%f194, %f193, %f34;
	add.f32 	%f195, %f194, %f36;
	add.f32 	%f196, %f195, %f38;
	add.f32 	%f197, %f196, %f40;
	add.f32 	%f198, %f197, %f42;
	add.f32 	%f199, %f198, %f44;
	add.f32 	%f200, %f199, %f46;
	add.f32 	%f201, %f200, %f48;
	add.f32 	%f202, %f201, %f50;
	add.f32 	%f203, %f202, %f52;
	add.f32 	%f204, %f203, %f54;
	add.f32 	%f205, %f204, %f56;
	add.f32 	%f206, %f205, %f58;
	add.f32 	%f207, %f206, %f60;
	add.f32 	%f208, %f207, %f62;
	add.f32 	%f209, %f208, %f64;
	add.f32 	%f210, %f209, %f66;
	add.f32 	%f211, %f210, %f68;
	add.f32 	%f212, %f211, %f70;
	add.f32 	%f213, %f212, %f72;
	add.f32 	%f214, %f213, %f74;
	add.f32 	%f215, %f214, %f76;
	add.f32 	%f216, %f215, %f78;
	add.f32 	%f217, %f216, %f80;
	add.f32 	%f218, %f217, %f82;
	add.f32 	%f219, %f218, %f84;
	add.f32 	%f220, %f219, %f86;
	add.f32 	%f221, %f220, %f88;
	add.f32 	%f222, %f221, %f90;
	add.f32 	%f223, %f222, %f92;
	add.f32 	%f224, %f223, %f94;
	add.f32 	%f225, %f224, %f96;
	add.f32 	%f226, %f225, %f34;
	add.f32 	%f227, %f226, %f36;
	add.f32 	%f228, %f227, %f38;
	add.f32 	%f229, %f228, %f40;
	add.f32 	%f230, %f229, %f42;
	add.f32 	%f231, %f230, %f44;
	add.f32 	%f232, %f231, %f46;
	add.f32 	%f233, %f232, %f48;
	add.f32 	%f234, %f233, %f50;
	add.f32 	%f235, %f234, %f52;
	add.f32 	%f236, %f235, %f54;
	add.f32 	%f237, %f236, %f56;
	add.f32 	%f238, %f237, %f58;
	add.f32 	%f239, %f238, %f60;
	add.f32 	%f240, %f239, %f62;
	add.f32 	%f241, %f240, %f64;
	add.f32 	%f242, %f241, %f66;
	add.f32 	%f243, %f242, %f68;
	add.f32 	%f244, %f243, %f70;
	add.f32 	%f245, %f244, %f72;
	add.f32 	%f246, %f245, %f74;
	add.f32 	%f247, %f246, %f76;
	add.f32 	%f248, %f247, %f78;
	add.f32 	%f249, %f248, %f80;
	add.f32 	%f250, %f249, %f82;
	add.f32 	%f251, %f250, %f84;
	add.f32 	%f252, %f251, %f86;
	add.f32 	%f253, %f252, %f88;
	add.f32 	%f254, %f253, %f90;
	add.f32 	%f255, %f254, %f92;
	add.f32 	%f256, %f255, %f94;
	add.f32 	%f257, %f256, %f96;
	add.f32 	%f258, %f257, %f34;
	add.f32 	%f259, %f258, %f36;
	add.f32 	%f260, %f259, %f38;
	add.f32 	%f261, %f260, %f40;
	add.f32 	%f262, %f261, %f42;
	add.f32 	%f263, %f262, %f44;
	add.f32 	%f264, %f263, %f46;
	add.f32 	%f265, %f264, %f48;
	add.f32 	%f266, %f265, %f50;
	add.f32 	%f267, %f266, %f52;
	add.f32 	%f268, %f267, %f54;
	add.f32 	%f269, %f268, %f56;
	add.f32 	%f270, %f269, %f58;
	add.f32 	%f271, %f270, %f60;
	add.f32 	%f272, %f271, %f62;
	add.f32 	%f273, %f272, %f64;
	add.f32 	%f274, %f273, %f66;
	add.f32 	%f275, %f274, %f68;
	add.f32 	%f276, %f275, %f70;
	add.f32 	%f277, %f276, %f72;
	add.f32 	%f278, %f277, %f74;
	add.f32 	%f279, %f278, %f76;
	add.f32 	%f280, %f279, %f78;
	add.f32 	%f281, %f280, %f80;
	add.f32 	%f282, %f281, %f82;
	add.f32 	%f283, %f282, %f84;
	add.f32 	%f284, %f283, %f86;
	add.f32 	%f285, %f284, %f88;
	add.f32 	%f286, %f285, %f90;
	add.f32 	%f287, %f286, %f92;
	add.f32 	%f288, %f287, %f94;
	add.f32 	%f289, %f288, %f96;
	add.f32 	%f290, %f289, %f34;
	add.f32 	%f291, %f290, %f36;
	add.f32 	%f292, %f291, %f38;
	add.f32 	%f293, %f292, %f40;
	add.f32 	%f294, %f293, %f42;
	add.f32 	%f295, %f294, %f44;
	add.f32 	%f296, %f295, %f46;
	add.f32 	%f297, %f296, %f48;
	add.f32 	%f298, %f297, %f50;
	add.f32 	%f299, %f298, %f52;
	add.f32 	%f300, %f299, %f54;
	add.f32 	%f301, %f300, %f56;
	add.f32 	%f302, %f301, %f58;
	add.f32 	%f303, %f302, %f60;
	add.f32 	%f304, %f303, %f62;
	add.f32 	%f305, %f304, %f64;
	add.f32 	%f306, %f305, %f66;
	add.f32 	%f307, %f306, %f68;
	add.f32 	%f308, %f307, %f70;
	add.f32 	%f309, %f308, %f72;
	add.f32 	%f310, %f309, %f74;
	add.f32 	%f311, %f310, %f76;
	add.f32 	%f312, %f311, %f78;
	add.f32 	%f313, %f312, %f80;
	add.f32 	%f314, %f313, %f82;
	add.f32 	%f315, %f314, %f84;
	add.f32 	%f316, %f315, %f86;
	add.f32 	%f317, %f316, %f88;
	add.f32 	%f318, %f317, %f90;
	add.f32 	%f319, %f318, %f92;
	add.f32 	%f320, %f319, %f94;
	add.f32 	%f321, %f320, %f96;
	add.f32 	%f322, %f321, %f34;
	add.f32 	%f323, %f322, %f36;
	add.f32 	%f324, %f323, %f38;
	add.f32 	%f325, %f324, %f40;
	add.f32 	%f326, %f325, %f42;
	add.f32 	%f327, %f326, %f44;
	add.f32 	%f328, %f327, %f46;
	add.f32 	%f329, %f328, %f48;
	add.f32 	%f330, %f329, %f50;
	add.f32 	%f331, %f330, %f52;
	add.f32 	%f332, %f331, %f54;
	add.f32 	%f333, %f332, %f56;
	add.f32 	%f334, %f333, %f58;
	add.f32 	%f335, %f334, %f60;
	add.f32 	%f336, %f335, %f62;
	add.f32 	%f337, %f336, %f64;
	add.f32 	%f338, %f337, %f66;
	add.f32 	%f339, %f338, %f68;
	add.f32 	%f340, %f339, %f70;
	add.f32 	%f341, %f340, %f72;
	add.f32 	%f342, %f341, %f74;
	add.f32 	%f343, %f342, %f76;
	add.f32 	%f344, %f343, %f78;
	add.f32 	%f345, %f344, %f80;
	add.f32 	%f346, %f345, %f82;
	add.f32 	%f347, %f346, %f84;
	add.f32 	%f348, %f347, %f86;
	add.f32 	%f349, %f348, %f88;
	add.f32 	%f350, %f349, %f90;
	add.f32 	%f351, %f350, %f92;
	add.f32 	%f352, %f351, %f94;
	add.f32 	%f353, %f352, %f96;
	add.f32 	%f354, %f353, %f34;
	add.f32 	%f355, %f354, %f36;
	add.f32 	%f356, %f355, %f38;
	add.f32 	%f357, %f356, %f40;
	add.f32 	%f358, %f357, %f42;
	add.f32 	%f359, %f358, %f44;
	add.f32 	%f360, %f359, %f46;
	add.f32 	%f361, %f360, %f48;
	add.f32 	%f362, %f361, %f50;
	add.f32 	%f363, %f362, %f52;
	add.f32 	%f364, %f363, %f54;
	add.f32 	%f365, %f364, %f56;
	add.f32 	%f366, %f365, %f58;
	add.f32 	%f367, %f366, %f60;
	add.f32 	%f368, %f367, %f62;
	add.f32 	%f369, %f368, %f64;
	add.f32 	%f370, %f369, %f66;
	add.f32 	%f371, %f370, %f68;
	add.f32 	%f372, %f371, %f70;
	add.f32 	%f373, %f372, %f72;
	add.f32 	%f374, %f373, %f74;
	add.f32 	%f375, %f374, %f76;
	add.f32 	%f376, %f375, %f78;
	add.f32 	%f377, %f376, %f80;
	add.f32 	%f378, %f377, %f82;
	add.f32 	%f379, %f378, %f84;
	add.f32 	%f380, %f379, %f86;
	add.f32 	%f381, %f380, %f88;
	add.f32 	%f382, %f381, %f90;
	add.f32 	%f383, %f382, %f92;
	add.f32 	%f384, %f383, %f94;
	add.f32 	%f385, %f384, %f96;
	add.f32 	%f386, %f385, %f34;
	add.f32 	%f387, %f386, %f36;
	add.f32 	%f388, %f387, %f38;
	add.f32 	%f389, %f388, %f40;
	add.f32 	%f390, %f389, %f42;
	add.f32 	%f391, %f390, %f44;
	add.f32 	%f392, %f391, %f46;
	add.f32 	%f393, %f392, %f48;
	add.f32 	%f394, %f393, %f50;
	add.f32 	%f395, %f394, %f52;
	add.f32 	%f396, %f395, %f54;
	add.f32 	%f397, %f396, %f56;
	add.f32 	%f398, %f397, %f58;
	add.f32 	%f399, %f398, %f60;
	add.f32 	%f400, %f399, %f62;
	add.f32 	%f401, %f400, %f64;
	add.f32 	%f402, %f401, %f66;
	add.f32 	%f403, %f402, %f68;
	add.f32 	%f404, %f403, %f70;
	add.f32 	%f405, %f404, %f72;
	add.f32 	%f406, %f405, %f74;
	add.f32 	%f407, %f406, %f76;
	add.f32 	%f408, %f407, %f78;
	add.f32 	%f409, %f408, %f80;
	add.f32 	%f410, %f409, %f82;
	add.f32 	%f411, %f410, %f84;
	add.f32 	%f412, %f411, %f86;
	add.f32 	%f413, %f412, %f88;
	add.f32 	%f414, %f413, %f90;
	add.f32 	%f415, %f414, %f92;
	add.f32 	%f416, %f415, %f94;
	add.f32 	%f417, %f416, %f96;
	add.f32 	%f418, %f417, %f34;
	add.f32 	%f419, %f418, %f36;
	add.f32 	%f420, %f419, %f38;
	add.f32 	%f421, %f420, %f40;
	add.f32 	%f422, %f421, %f42;
	add.f32 	%f423, %f422, %f44;
	add.f32 	%f424, %f423, %f46;
	add.f32 	%f425, %f424, %f48;
	add.f32 	%f426, %f425, %f50;
	add.f32 	%f427, %f426, %f52;
	add.f32 	%f428, %f427, %f54;
	add.f32 	%f429, %f428, %f56;
	add.f32 	%f430, %f429, %f58;
	add.f32 	%f431, %f430, %f60;
	add.f32 	%f432, %f431, %f62;
	add.f32 	%f433, %f432, %f64;
	add.f32 	%f434, %f433, %f66;
	add.f32 	%f435, %f434, %f68;
	add.f32 	%f436, %f435, %f70;
	add.f32 	%f437, %f436, %f72;
	add.f32 	%f438, %f437, %f74;
	add.f32 	%f439, %f438, %f76;
	add.f32 	%f440, %f439, %f78;
	add.f32 	%f441, %f440, %f80;
	add.f32 	%f442, %f441, %f82;
	add.f32 	%f443, %f442, %f84;
	add.f32 	%f444, %f443, %f86;
	add.f32 	%f445, %f444, %f88;
	add.f32 	%f446, %f445, %f90;
	add.f32 	%f447, %f446, %f92;
	add.f32 	%f448, %f447, %f94;
	add.f32 	%f449, %f448, %f96;
	add.f32 	%f450, %f449, %f34;
	add.f32 	%f451, %f450, %f36;
	add.f32 	%f452, %f451, %f38;
	add.f32 	%f453, %f452, %f40;
	add.f32 	%f454, %f453, %f42;
	add.f32 	%f455, %f454, %f44;
	add.f32 	%f456, %f455, %f46;
	add.f32 	%f457, %f456, %f48;
	add.f32 	%f458, %f457, %f50;
	add.f32 	%f459, %f458, %f52;
	add.f32 	%f460, %f459, %f54;
	add.f32 	%f461, %f460, %f56;
	add.f32 	%f462, %f461, %f58;
	add.f32 	%f463, %f462, %f60;
	add.f32 	%f464, %f463, %f62;
	add.f32 	%f465, %f464, %f64;
	add.f32 	%f466, %f465, %f66;
	add.f32 	%f467, %f466, %f68;
	add.f32 	%f468, %f467, %f70;
	add.f32 	%f469, %f468, %f72;
	add.f32 	%f470, %f469, %f74;
	add.f32 	%f471, %f470, %f76;
	add.f32 	%f472, %f471, %f78;
	add.f32 	%f473, %f472, %f80;
	add.f32 	%f474, %f473, %f82;
	add.f32 	%f475, %f474, %f84;
	add.f32 	%f476, %f475, %f86;
	add.f32 	%f477, %f476, %f88;
	add.f32 	%f478, %f477, %f90;
	add.f32 	%f479, %f478, %f92;
	add.f32 	%f480, %f479, %f94;
	add.f32 	%f481, %f480, %f96;
	add.f32 	%f482, %f481, %f34;
	add.f32 	%f483, %f482, %f36;
	add.f32 	%f484, %f483, %f38;
	add.f32 	%f485, %f484, %f40;
	add.f32 	%f486, %f485, %f42;
	add.f32 	%f487, %f486, %f44;
	add.f32 	%f488, %f487, %f46;
	add.f32 	%f489, %f488, %f48;
	add.f32 	%f490, %f489, %f50;
	add.f32 	%f491, %f490, %f52;
	add.f32 	%f492, %f491, %f54;
	add.f32 	%f493, %f492, %f56;
	add.f32 	%f494, %f493, %f58;
	add.f32 	%f495, %f494, %f60;
	add.f32 	%f496, %f495, %f62;
	add.f32 	%f497, %f496, %f64;
	add.f32 	%f498, %f497, %f66;
	add.f32 	%f499, %f498, %f68;
	add.f32 	%f500, %f499, %f70;
	add.f32 	%f501, %f500, %f72;
	add.f32 	%f502, %f501, %f74;
	add.f32 	%f503, %f502, %f76;
	add.f32 	%f504, %f503, %f78;
	add.f32 	%f505, %f504, %f80;
	add.f32 	%f506, %f505, %f82;
	add.f32 	%f507, %f506, %f84;
	add.f32 	%f508, %f507, %f86;
	add.f32 	%f509, %f508, %f88;
	add.f32 	%f510, %f509, %f90;
	add.f32 	%f511, %f510, %f92;
	add.f32 	%f512, %f511, %f94;
	add.f32 	%f513, %f512, %f96;
	add.f32 	%f514, %f513, %f34;
	add.f32 	%f515, %f514, %f36;
	add.f32 	%f516, %f515, %f38;
	add.f32 	%f517, %f516, %f40;
	add.f32 	%f518, %f517, %f42;
	add.f32 	%f519, %f518, %f44;
	add.f32 	%f520, %f519, %f46;
	add.f32 	%f521, %f520, %f48;
	add.f32 	%f522, %f521, %f50;
	add.f32 	%f523, %f522, %f52;
	add.f32 	%f524, %f523, %f54;
	add.f32 	%f525, %f524, %f56;
	add.f32 	%f526, %f525, %f58;
	add.f32 	%f527, %f526, %f60;
	add.f32 	%f528, %f527, %f62;
	add.f32 	%f529, %f528, %f64;
	add.f32 	%f530, %f529, %f66;
	add.f32 	%f531, %f530, %f68;
	add.f32 	%f532, %f531, %f70;
	add.f32 	%f533, %f532, %f72;
	add.f32 	%f534, %f533, %f74;
	add.f32 	%f535, %f534, %f76;
	add.f32 	%f536, %f535, %f78;
	add.f32 	%f537, %f536, %f80;
	add.f32 	%f538, %f537, %f82;
	add.f32 	%f539, %f538, %f84;
	add.f32 	%f540, %f539, %f86;
	add.f32 	%f541, %f540, %f88;
	add.f32 	%f542, %f541, %f90;
	add.f32 	%f543, %f542, %f92;
	add.f32 	%f544, %f543, %f94;
	add.f32 	%f545, %f544, %f96;
	add.f32 	%f546, %f545, %f34;
	add.f32 	%f547, %f546, %f36;
	add.f32 	%f548, %f547, %f38;
	add.f32 	%f549, %f548, %f40;
	add.f32 	%f550, %f549, %f42;
	add.f32 	%f551, %f550, %f44;
	add.f32 	%f552, %f551, %f46;
	add.f32 	%f553, %f552, %f48;
	add.f32 	%f554, %f553, %f50;
	add.f32 	%f555, %f554, %f52;
	add.f32 	%f556, %f555, %f54;
	add.f32 	%f557, %f556, %f56;
	add.f32 	%f558, %f557, %f58;
	add.f32 	%f559, %f558, %f60;
	add.f32 	%f560, %f559, %f62;
	add.f32 	%f561, %f560, %f64;
	add.f32 	%f562, %f561, %f66;
	add.f32 	%f563, %f562, %f68;
	add.f32 	%f564, %f563, %f70;
	add.f32 	%f565, %f564, %f72;
	add.f32 	%f566, %f565, %f74;
	add.f32 	%f567, %f566, %f76;
	add.f32 	%f568, %f567, %f78;
	add.f32 	%f569, %f568, %f80;
	add.f32 	%f570, %f569, %f82;
	add.f32 	%f571, %f570, %f84;
	add.f32 	%f572, %f571, %f86;
	add.f32 	%f573, %f572, %f88;
	add.f32 	%f574, %f573, %f90;
	add.f32 	%f575, %f574, %f92;
	add.f32 	%f576, %f575, %f94;
	add.f32 	%f577, %f576, %f96;
	add.f32 	%f578, %f577, %f34;
	add.f32 	%f579, %f578, %f36;
	add.f32 	%f580, %f579, %f38;
	add.f32 	%f581, %f580, %f40;
	add.f32 	%f582, %f581, %f42;
	add.f32 	%f583, %f582, %f44;
	add.f32 	%f584, %f583, %f46;
	add.f32 	%f585, %f584, %f48;
	add.f32 	%f586, %f585, %f50;
	add.f32 	%f587, %f586, %f52;
	add.f32 	%f588, %f587, %f54;
	add.f32 	%f589, %f588, %f56;
	add.f32 	%f590, %f589, %f58;
	add.f32 	%f591, %f590, %f60;
	add.f32 	%f592, %f591, %f62;
	add.f32 	%f593, %f592, %f64;
	add.f32 	%f594, %f593, %f66;
	add.f32 	%f595, %f594, %f68;
	add.f32 	%f596, %f595, %f70;
	add.f32 	%f597, %f596, %f72;
	add.f32 	%f598, %f597, %f74;
	add.f32 	%f599, %f598, %f76;
	add.f32 	%f600, %f599, %f78;
	add.f32 	%f601, %f600, %f80;
	add.f32 	%f602, %f601, %f82;
	add.f32 	%f603, %f602, %f84;
	add.f32 	%f604, %f603, %f86;
	add.f32 	%f605, %f604, %f88;
	add.f32 	%f606, %f605, %f90;
	add.f32 	%f607, %f606, %f92;
	add.f32 	%f608, %f607, %f94;
	add.f32 	%f609, %f608, %f96;
	add.f32 	%f610, %f609, %f34;
	add.f32 	%f611, %f610, %f36;
	add.f32 	%f612, %f611, %f38;
	add.f32 	%f613, %f612, %f40;
	add.f32 	%f614, %f613, %f42;
	add.f32 	%f615, %f614, %f44;
	add.f32 	%f616, %f615, %f46;
	add.f32 	%f617, %f616, %f48;
	add.f32 	%f618, %f617, %f50;
	add.f32 	%f619, %f618, %f52;
	add.f32 	%f620, %f619, %f54;
	add.f32 	%f621, %f620, %f56;
	add.f32 	%f622, %f621, %f58;
	add.f32 	%f623, %f622, %f60;
	add.f32 	%f624, %f623, %f62;
	add.f32 	%f625, %f624, %f64;
	add.f32 	%f626, %f625, %f66;
	add.f32 	%f627, %f626, %f68;
	add.f32 	%f628, %f627, %f70;
	add.f32 	%f629, %f628, %f72;
	add.f32 	%f630, %f629, %f74;
	add.f32 	%f631, %f630, %f76;
	add.f32 	%f632, %f631, %f78;
	add.f32 	%f633, %f632, %f80;
	add.f32 	%f634, %f633, %f82;
	add.f32 	%f635, %f634, %f84;
	add.f32 	%f636, %f635, %f86;
	add.f32 	%f637, %f636, %f88;
	add.f32 	%f638, %f637, %f90;
	add.f32 	%f639, %f638, %f92;
	add.f32 	%f640, %f639, %f94;
	add.f32 	%f641, %f640, %f96;
	add.f32 	%f642, %f641, %f34;
	add.f32 	%f643, %f642, %f36;
	add.f32 	%f644, %f643, %f38;
	add.f32 	%f645, %f644, %f40;
	add.f32 	%f646, %f645, %f42;
	add.f32 	%f647, %f646, %f44;
	add.f32 	%f648, %f647, %f46;
	add.f32 	%f649, %f648, %f48;
	add.f32 	%f650, %f649, %f50;
	add.f32 	%f651, %f650, %f52;
	add.f32 	%f652, %f651, %f54;
	add.f32 	%f653, %f652, %f56;
	add.f32 	%f654, %f653, %f58;
	add.f32 	%f655, %f654, %f60;
	add.f32 	%f656, %f655, %f62;
	add.f32 	%f657, %f656, %f64;
	add.f32 	%f658, %f657, %f66;
	add.f32 	%f659, %f658, %f68;
	add.f32 	%f660, %f659, %f70;
	add.f32 	%f661, %f660, %f72;
	add.f32 	%f662, %f661, %f74;
	add.f32 	%f663, %f662, %f76;
	add.f32 	%f664, %f663, %f78;
	add.f32 	%f665, %f664, %f80;
	add.f32 	%f666, %f665, %f82;
	add.f32 	%f667, %f666, %f84;
	add.f32 	%f668, %f667, %f86;
	add.f32 	%f669, %f668, %f88;
	add.f32 	%f670, %f669, %f90;
	add.f32 	%f671, %f670, %f92;
	add.f32 	%f672, %f671, %f94;
	add.f32 	%f673, %f672, %f96;
	add.f32 	%f674, %f673, %f34;
	add.f32 	%f675, %f674, %f36;
	add.f32 	%f676, %f675, %f38;
	add.f32 	%f677, %f676, %f40;
	add.f32 	%f678, %f677, %f42;
	add.f32 	%f679, %f678, %f44;
	add.f32 	%f680, %f679, %f46;
	add.f32 	%f681, %f680, %f48;
	add.f32 	%f682, %f681, %f50;
	add.f32 	%f683, %f682, %f52;
	add.f32 	%f684, %f683, %f54;
	add.f32 	%f685, %f684, %f56;
	add.f32 	%f686, %f685, %f58;
	add.f32 	%f687, %f686, %f60;
	add.f32 	%f688, %f687, %f62;
	add.f32 	%f689, %f688, %f64;
	add.f32 	%f690, %f689, %f66;
	add.f32 	%f691, %f690, %f68;
	add.f32 	%f692, %f691, %f70;
	add.f32 	%f693, %f692, %f72;
	add.f32 	%f694, %f693, %f74;
	add.f32 	%f695, %f694, %f76;
	add.f32 	%f696, %f695, %f78;
	add.f32 	%f697, %f696, %f80;
	add.f32 	%f698, %f697, %f82;
	add.f32 	%f699, %f698, %f84;
	add.f32 	%f700, %f699, %f86;
	add.f32 	%f701, %f700, %f88;
	add.f32 	%f702, %f701, %f90;
	add.f32 	%f703, %f702, %f92;
	add.f32 	%f704, %f703, %f94;
	add.f32 	%f705, %f704, %f96;
	add.f32 	%f706, %f705, %f34;
	add.f32 	%f707, %f706, %f36;
	add.f32 	%f708, %f707, %f38;
	add.f32 	%f709, %f708, %f40;
	add.f32 	%f710, %f709, %f42;
	add.f32 	%f711, %f710, %f44;
	add.f32 	%f712, %f711, %f46;
	add.f32 	%f713, %f712, %f48;
	add.f32 	%f714, %f713, %f50;
	add.f32 	%f715, %f714, %f52;
	add.f32 	%f716, %f715, %f54;
	add.f32 	%f717, %f716, %f56;
	add.f32 	%f718, %f717, %f58;
	add.f32 	%f719, %f718, %f60;
	add.f32 	%f720, %f719, %f62;
	add.f32 	%f721, %f720, %f64;
	add.f32 	%f722, %f721, %f66;
	add.f32 	%f723, %f722, %f68;
	add.f32 	%f724, %f723, %f70;
	add.f32 	%f725, %f724, %f72;
	add.f32 	%f726, %f725, %f74;
	add.f32 	%f727, %f726, %f76;
	add.f32 	%f728, %f727, %f78;
	add.f32 	%f729, %f728, %f80;
	add.f32 	%f730, %f729, %f82;
	add.f32 	%f731, %f730, %f84;
	add.f32 	%f732, %f731, %f86;
	add.f32 	%f733, %f732, %f88;
	add.f32 	%f734, %f733, %f90;
	add.f32 	%f735, %f734, %f92;
	add.f32 	%f736, %f735, %f94;
	add.f32 	%f737, %f736, %f96;
	add.f32 	%f738, %f737, %f34;
	add.f32 	%f739, %f738, %f36;
	add.f32 	%f740, %f739, %f38;
	add.f32 	%f741, %f740, %f40;
	add.f32 	%f742, %f741, %f42;
	add.f32 	%f743, %f742, %f44;
	add.f32 	%f744, %f743, %f46;
	add.f32 	%f745, %f744, %f48;
	add.f32 	%f746, %f745, %f50;
	add.f32 	%f747, %f746, %f52;
	add.f32 	%f748, %f747, %f54;
	add.f32 	%f749, %f748, %f56;
	add.f32 	%f750, %f749, %f58;
	add.f32 	%f751, %f750, %f60;
	add.f32 	%f752, %f751, %f62;
	add.f32 	%f753, %f752, %f64;
	add.f32 	%f754, %f753, %f66;
	add.f32 	%f755, %f754, %f68;
	add.f32 	%f756, %f755, %f70;
	add.f32 	%f757, %f756, %f72;
	add.f32 	%f758, %f757, %f74;
	add.f32 	%f759, %f758, %f76;
	add.f32 	%f760, %f759, %f78;
	add.f32 	%f761, %f760, %f80;
	add.f32 	%f762, %f761, %f82;
	add.f32 	%f763, %f762, %f84;
	add.f32 	%f764, %f763, %f86;
	add.f32 	%f765, %f764, %f88;
	add.f32 	%f766, %f765, %f90;
	add.f32 	%f767, %f766, %f92;
	add.f32 	%f768, %f767, %f94;
	add.f32 	%f769, %f768, %f96;
	add.f32 	%f770, %f769, %f34;
	add.f32 	%f771, %f770, %f36;
	add.f32 	%f772, %f771, %f38;
	add.f32 	%f773, %f772, %f40;
	add.f32 	%f774, %f773, %f42;
	add.f32 	%f775, %f774, %f44;
	add.f32 	%f776, %f775, %f46;
	add.f32 	%f777, %f776, %f48;
	add.f32 	%f778, %f777, %f50;
	add.f32 	%f779, %f778, %f52;
	add.f32 	%f780, %f779, %f54;
	add.f32 	%f781, %f780, %f56;
	add.f32 	%f782, %f781, %f58;
	add.f32 	%f783, %f782, %f60;
	add.f32 	%f784, %f783, %f62;
	add.f32 	%f785, %f784, %f64;
	add.f32 	%f786, %f785, %f66;
	add.f32 	%f787, %f786, %f68;
	add.f32 	%f788, %f787, %f70;
	add.f32 	%f789, %f788, %f72;
	add.f32 	%f790, %f789, %f74;
	add.f32 	%f791, %f790, %f76;
	add.f32 	%f792, %f791, %f78;
	add.f32 	%f793, %f792, %f80;
	add.f32 	%f794, %f793, %f82;
	add.f32 	%f795, %f794, %f84;
	add.f32 	%f796, %f795, %f86;
	add.f32 	%f797, %f796, %f88;
	add.f32 	%f798, %f797, %f90;
	add.f32 	%f799, %f798, %f92;
	add.f32 	%f800, %f799, %f94;
	add.f32 	%f801, %f800, %f96;
	add.f32 	%f802, %f801, %f34;
	add.f32 	%f803, %f802, %f36;
	add.f32 	%f804, %f803, %f38;
	add.f32 	%f805, %f804, %f40;
	add.f32 	%f806, %f805, %f42;
	add.f32 	%f807, %f806, %f44;
	add.f32 	%f808, %f807, %f46;
	add.f32 	%f809, %f808, %f48;
	add.f32 	%f810, %f809, %f50;
	add.f32 	%f811, %f810, %f52;
	add.f32 	%f812, %f811, %f54;
	add.f32 	%f813, %f812, %f56;
	add.f32 	%f814, %f813, %f58;
	add.f32 	%f815, %f814, %f60;
	add.f32 	%f816, %f815, %f62;
	add.f32 	%f817, %f816, %f64;
	add.f32 	%f818, %f817, %f66;
	add.f32 	%f819, %f818, %f68;
	add.f32 	%f820, %f819, %f70;
	add.f32 	%f821, %f820, %f72;
	add.f32 	%f822, %f821, %f74;
	add.f32 	%f823, %f822, %f76;
	add.f32 	%f824, %f823, %f78;
	add.f32 	%f825, %f824, %f80;
	add.f32 	%f826, %f825, %f82;
	add.f32 	%f827, %f826, %f84;
	add.f32 	%f828, %f827, %f86;
	add.f32 	%f829, %f828, %f88;
	add.f32 	%f830, %f829, %f90;
	add.f32 	%f831, %f830, %f92;
	add.f32 	%f832, %f831, %f94;
	add.f32 	%f833, %f832, %f96;
	add.f32 	%f834, %f833, %f34;
	add.f32 	%f835, %f834, %f36;
	add.f32 	%f836, %f835, %f38;
	add.f32 	%f837, %f836, %f40;
	add.f32 	%f838, %f837, %f42;
	add.f32 	%f839, %f838, %f44;
	add.f32 	%f840, %f839, %f46;
	add.f32 	%f841, %f840, %f48;
	add.f32 	%f842, %f841, %f50;
	add.f32 	%f843, %f842, %f52;
	add.f32 	%f844, %f843, %f54;
	add.f32 	%f845, %f844, %f56;
	add.f32 	%f846, %f845, %f58;
	add.f32 	%f847, %f846, %f60;
	add.f32 	%f848, %f847, %f62;
	add.f32 	%f849, %f848, %f64;
	add.f32 	%f850, %f849, %f66;
	add.f32 	%f851, %f850, %f68;
	add.f32 	%f852, %f851, %f70;
	add.f32 	%f853, %f852, %f72;
	add.f32 	%f854, %f853, %f74;
	add.f32 	%f855, %f854, %f76;
	add.f32 	%f856, %f855, %f78;
	add.f32 	%f857, %f856, %f80;
	add.f32 	%f858, %f857, %f82;
	add.f32 	%f859, %f858, %f84;
	add.f32 	%f860, %f859, %f86;
	add.f32 	%f861, %f860, %f88;
	add.f32 	%f862, %f861, %f90;
	add.f32 	%f863, %f862, %f92;
	add.f32 	%f864, %f863, %f94;
	add.f32 	%f865, %f864, %f96;
	add.f32 	%f866, %f865, %f34;
	add.f32 	%f867, %f866, %f36;
	add.f32 	%f868, %f867, %f38;
	add.f32 	%f869, %f868, %f40;
	add.f32 	%f870, %f869, %f42;
	add.f32 	%f871, %f870, %f44;
	add.f32 	%f872, %f871, %f46;
	add.f32 	%f873, %f872, %f48;
	add.f32 	%f874, %f873, %f50;
	add.f32 	%f875, %f874, %f52;
	add.f32 	%f876, %f875, %f54;
	add.f32 	%f877, %f876, %f56;
	add.f32 	%f878, %f877, %f58;
	add.f32 	%f879, %f878, %f60;
	add.f32 	%f880, %f879, %f62;
	add.f32 	%f881, %f880, %f64;
	add.f32 	%f882, %f881, %f66;
	add.f32 	%f883, %f882, %f68;
	add.f32 	%f884, %f883, %f70;
	add.f32 	%f885, %f884, %f72;
	add.f32 	%f886, %f885, %f74;
	add.f32 	%f887, %f886, %f76;
	add.f32 	%f888, %f887, %f78;
	add.f32 	%f889, %f888, %f80;
	add.f32 	%f890, %f889, %f82;
	add.f32 	%f891, %f890, %f84;
	add.f32 	%f892, %f891, %f86;
	add.f32 	%f893, %f892, %f88;
	add.f32 	%f894, %f893, %f90;
	add.f32 	%f895, %f894, %f92;
	add.f32 	%f896, %f895, %f94;
	add.f32 	%f897, %f896, %f96;
	add.f32 	%f898, %f897, %f34;
	add.f32 	%f899, %f898, %f36;
	add.f32 	%f900, %f899, %f38;
	add.f32 	%f901, %f900, %f40;
	add.f32 	%f902, %f901, %f42;
	add.f32 	%f903, %f902, %f44;
	add.f32 	%f904, %f903, %f46;
	add.f32 	%f905, %f904, %f48;
	add.f32 	%f906, %f905, %f50;
	add.f32 	%f907, %f906, %f52;
	add.f32 	%f908, %f907, %f54;
	add.f32 	%f909, %f908, %f56;
	add.f32 	%f910, %f909, %f58;
	add.f32 	%f911, %f910, %f60;
	add.f32 	%f912, %f911, %f62;
	add.f32 	%f913, %f912, %f64;
	add.f32 	%f914, %f913, %f66;
	add.f32 	%f915, %f914, %f68;
	add.f32 	%f916, %f915, %f70;
	add.f32 	%f917, %f916, %f72;
	add.f32 	%f918, %f917, %f74;
	add.f32 	%f919, %f918, %f76;
	add.f32 	%f920, %f919, %f78;
	add.f32 	%f921, %f920, %f80;
	add.f32 	%f922, %f921, %f82;
	add.f32 	%f923, %f922, %f84;
	add.f32 	%f924, %f923, %f86;
	add.f32 	%f925, %f924, %f88;
	add.f32 	%f926, %f925, %f90;
	add.f32 	%f927, %f926, %f92;
	add.f32 	%f928, %f927, %f94;
	add.f32 	%f929, %f928, %f96;
	add.f32 	%f930, %f929, %f34;
	add.f32 	%f931, %f930, %f36;
	add.f32 	%f932, %f931, %f38;
	add.f32 	%f933, %f932, %f40;
	add.f32 	%f934, %f933, %f42;
	add.f32 	%f935, %f934, %f44;
	add.f32 	%f936, %f935, %f46;
	add.f32 	%f937, %f936, %f48;
	add.f32 	%f938, %f937, %f50;
	add.f32 	%f939, %f938, %f52;
	add.f32 	%f940, %f939, %f54;
	add.f32 	%f941, %f940, %f56;
	add.f32 	%f942, %f941, %f58;
	add.f32 	%f943, %f942, %f60;
	add.f32 	%f944, %f943, %f62;
	add.f32 	%f945, %f944, %f64;
	add.f32 	%f946, %f945, %f66;
	add.f32 	%f947, %f946, %f68;
	add.f32 	%f948, %f947, %f70;
	add.f32 	%f949, %f948, %f72;
	add.f32 	%f950, %f949, %f74;
	add.f32 	%f951, %f950, %f76;
	add.f32 	%f952, %f951, %f78;
	add.f32 	%f953, %f952, %f80;
	add.f32 	%f954, %f953, %f82;
	add.f32 	%f955, %f954, %f84;
	add.f32 	%f956, %f955, %f86;
	add.f32 	%f957, %f956, %f88;
	add.f32 	%f958, %f957, %f90;
	add.f32 	%f959, %f958, %f92;
	add.f32 	%f960, %f959, %f94;
	add.f32 	%f961, %f960, %f96;
	add.f32 	%f962, %f961, %f34;
	add.f32 	%f963, %f962, %f36;
	add.f32 	%f964, %f963, %f38;
	add.f32 	%f965, %f964, %f40;
	add.f32 	%f966, %f965, %f42;
	add.f32 	%f967, %f966, %f44;
	add.f32 	%f968, %f967, %f46;
	add.f32 	%f969, %f968, %f48;
	add.f32 	%f970, %f969, %f50;
	add.f32 	%f971, %f970, %f52;
	add.f32 	%f972, %f971, %f54;
	add.f32 	%f973, %f972, %f56;
	add.f32 	%f974, %f973, %f58;
	add.f32 	%f975, %f974, %f60;
	add.f32 	%f976, %f975, %f62;
	add.f32 	%f977, %f976, %f64;
	add.f32 	%f978, %f977, %f66;
	add.f32 	%f979, %f978, %f68;
	add.f32 	%f980, %f979, %f70;
	add.f32 	%f981, %f980, %f72;
	add.f32 	%f982, %f981, %f74;
	add.f32 	%f983, %f982, %f76;
	add.f32 	%f984, %f983, %f78;
	add.f32 	%f985, %f984, %f80;
	add.f32 	%f986, %f985, %f82;
	add.f32 	%f987, %f986, %f84;
	add.f32 	%f988, %f987, %f86;
	add.f32 	%f989, %f988, %f88;
	add.f32 	%f990, %f989, %f90;
	add.f32 	%f991, %f990, %f92;
	add.f32 	%f992, %f991, %f94;
	add.f32 	%f993, %f992, %f96;
	add.f32 	%f994, %f993, %f34;
	add.f32 	%f995, %f994, %f36;
	add.f32 	%f996, %f995, %f38;
	add.f32 	%f997, %f996, %f40;
	add.f32 	%f998, %f997, %f42;
	add.f32 	%f999, %f998, %f44;
	add.f32 	%f1000, %f999, %f46;
	add.f32 	%f1001, %f1000, %f48;
	add.f32 	%f1002, %f1001, %f50;
	add.f32 	%f1003, %f1002, %f52;
	add.f32 	%f1004, %f1003, %f54;
	add.f32 	%f1005, %f1004, %f56;
	add.f32 	%f1006, %f1005, %f58;
	add.f32 	%f1007, %f1006, %f60;
	add.f32 	%f1008, %f1007, %f62;
	add.f32 	%f1009, %f1008, %f64;
	add.f32 	%f1010, %f1009, %f66;
	add.f32 	%f1011, %f1010, %f68;
	add.f32 	%f1012, %f1011, %f70;
	add.f32 	%f1013, %f1012, %f72;
	add.f32 	%f1014, %f1013, %f74;
	add.f32 	%f1015, %f1014, %f76;
	add.f32 	%f1016, %f1015, %f78;
	add.f32 	%f1017, %f1016, %f80;
	add.f32 	%f1018, %f1017, %f82;
	add.f32 	%f1019, %f1018, %f84;
	add.f32 	%f1020, %f1019, %f86;
	add.f32 	%f1021, %f1020, %f88;
	add.f32 	%f1022, %f1021, %f90;
	add.f32 	%f1023, %f1022, %f92;
	add.f32 	%f1024, %f1023, %f94;
	add.f32 	%f1025, %f1024, %f96;
	add.f32 	%f1026, %f1025, %f34;
	add.f32 	%f1027, %f1026, %f36;
	add.f32 	%f1028, %f1027, %f38;
	add.f32 	%f1029, %f1028, %f40;
	add.f32 	%f1030, %f1029, %f42;
	add.f32 	%f1031, %f1030, %f44;
	add.f32 	%f1032, %f1031, %f46;
	add.f32 	%f1033, %f1032, %f48;
	add.f32 	%f1034, %f1033, %f50;
	add.f32 	%f1035, %f1034, %f52;
	add.f32 	%f1036, %f1035, %f54;
	add.f32 	%f1037, %f1036, %f56;
	add.f32 	%f1038, %f1037, %f58;
	add.f32 	%f1039, %f1038, %f60;
	add.f32 	%f1040, %f1039, %f62;
	add.f32 	%f1041, %f1040, %f64;
	add.f32 	%f1042, %f1041, %f66;
	add.f32 	%f1043, %f1042, %f68;
	add.f32 	%f1044, %f1043, %f70;
	add.f32 	%f1045, %f1044, %f72;
	add.f32 	%f1046, %f1045, %f74;
	add.f32 	%f1047, %f1046, %f76;
	add.f32 	%f1048, %f1047, %f78;
	add.f32 	%f1049, %f1048, %f80;
	add.f32 	%f1050, %f1049, %f82;
	add.f32 	%f1051, %f1050, %f84;
	add.f32 	%f1052, %f1051, %f86;
	add.f32 	%f1053, %f1052, %f88;
	add.f32 	%f1054, %f1053, %f90;
	add.f32 	%f1055, %f1054, %f92;
	add.f32 	%f1056, %f1055, %f94;
	add.f32 	%f1057, %f1056, %f96;
	add.f32 	%f1058, %f1057, %f34;
	add.f32 	%f1059, %f1058, %f36;
	add.f32 	%f1060, %f1059, %f38;
	add.f32 	%f1061, %f1060, %f40;
	add.f32 	%f1062, %f1061, %f42;
	add.f32 	%f1063, %f1062, %f44;
	add.f32 	%f1064, %f1063, %f46;
	add.f32 	%f1, %f1064, %f48;
	// begin inline asm
	mov.u64 	%rd6, %clock64;
	// end inline asm
	setp.ne.s32 	%p1, %r1, 0;
	@%p1 bra 	$L__BB1_2;
	ld.param.u64 	%rd11, [_Z14padding_kernelPfPx_param_1];
	ld.param.u64 	%rd10, [_Z14padding_kernelPfPx_param_0];
	cvta.to.global.u64 	%rd7, %rd11;
	cvta.to.global.u64 	%rd8, %rd10;
	sub.s64 	%rd9, %rd6, %rd5;
	st.global.u64 	[%rd7], %rd9;
	st.global.f32 	[%rd8], %f1;
$L__BB1_2:
	ret;

}
	// .globl	_Z14swizzle_kernelPfPx
.visible .entry _Z14swizzle_kernelPfPx(
	.param .u64 .ptr .align 1 _Z14swizzle_kernelPfPx_param_0,
	.param .u64 .ptr .align 1 _Z14swizzle_kernelPfPx_param_1
)
{
	.reg .pred 	%p<2>;
	.reg .b32 	%r<100>;
	.reg .b32 	%f<1065>;
	.reg .b64 	%rd<11>;
	// demoted variable
	.shared .align 4 .b8 _ZZ14swizzle_kernelPfPxE4tile[4096];
	ld.param.u64 	%rd4, [_Z14swizzle_kernelPfPx_param_1];
	mov.u32 	%r1, %tid.x;
	shl.b32 	%r2, %r1, 7;
	mov.u32 	%r3, _ZZ14swizzle_kernelPfPxE4tile;
	add.s32 	%r4, %r3, %r2;
	cvt.rn.f32.u32 	%f2, %r1;
	st.shared.f32 	[%r4], %f2;
	add.s32 	%r5, %r1, 1;
	cvt.rn.f32.u32 	%f3, %r5;
	st.shared.f32 	[%r4+4], %f3;
	add.s32 	%r6, %r1, 2;
	cvt.rn.f32.u32 	%f4, %r6;
	st.shared.f32 	[%r4+8], %f4;
	add.s32 	%r7, %r1, 3;
	cvt.rn.f32.u32 	%f5, %r7;
	st.shared.f32 	[%r4+12], %f5;
	add.s32 	%r8, %r1, 4;
	cvt.rn.f32.u32 	%f6, %r8;
	st.shared.f32 	[%r4+16], %f6;
	add.s32 	%r9, %r1, 5;
	cvt.rn.f32.u32 	%f7, %r9;
	st.shared.f32 	[%r4+20], %f7;
	add.s32 	%r10, %r1, 6;
	cvt.rn.f32.u32 	%f8, %r10;
	st.shared.f32 	[%r4+24], %f8;
	add.s32 	%r11, %r1, 7;
	cvt.rn.f32.u32 	%f9, %r11;
	st.shared.f32 	[%r4+28], %f9;
	add.s32 	%r12, %r1, 8;
	cvt.rn.f32.u32 	%f10, %r12;
	st.shared.f32 	[%r4+32], %f10;
	add.s32 	%r13, %r1, 9;
	cvt.rn.f32.u32 	%f11, %r13;
	st.shared.f32 	[%r4+36], %f11;
	add.s32 	%r14, %r1, 10;
	cvt.rn.f32.u32 	%f12, %r14;
	st.shared.f32 	[%r4+40], %f12;
	add.s32 	%r15, %r1, 11;
	cvt.rn.f32.u32 	%f13, %r15;
	st.shared.f32 	[%r4+44], %f13;
	add.s32 	%r16, %r1, 12;
	cvt.rn.f32.u32 	%f14, %r16;
	st.shared.f32 	[%r4+48], %f14;
	add.s32 	%r17, %r1, 13;
	cvt.rn.f32.u32 	%f15, %r17;
	st.shared.f32 	[%r4+52], %f15;
	add.s32 	%r18, %r1, 14;
	cvt.rn.f32.u32 	%f16, %r18;
	st.shared.f32 	[%r4+56], %f16;
	add.s32 	%r19, %r1, 15;
	cvt.rn.f32.u32 	%f17, %r19;
	st.shared.f32 	[%r4+60], %f17;
	add.s32 	%r20, %r1, 16;
	cvt.rn.f32.u32 	%f18, %r20;
	st.shared.f32 	[%r4+64], %f18;
	add.s32 	%r21, %r1, 17;
	cvt.rn.f32.u32 	%f19, %r21;
	st.shared.f32 	[%r4+68], %f19;
	add.s32 	%r22, %r1, 18;
	cvt.rn.f32.u32 	%f20, %r22;
	st.shared.f32 	[%r4+72], %f20;
	add.s32 	%r23, %r1, 19;
	cvt.rn.f32.u32 	%f21, %r23;
	st.shared.f32 	[%r4+76], %f21;
	add.s32 	%r24, %r1, 20;
	cvt.rn.f32.u32 	%f22, %r24;
	st.shared.f32 	[%r4+80], %f22;
	add.s32 	%r25, %r1, 21;
	cvt.rn.f32.u32 	%f23, %r25;
	st.shared.f32 	[%r4+84], %f23;
	add.s32 	%r26, %r1, 22;
	cvt.rn.f32.u32 	%f24, %r26;
	st.shared.f32 	[%r4+88], %f24;
	add.s32 	%r27, %r1, 23;
	cvt.rn.f32.u32 	%f25, %r27;
	st.shared.f32 	[%r4+92], %f25;
	add.s32 	%r28, %r1, 24;
	cvt.rn.f32.u32 	%f26, %r28;
	st.shared.f32 	[%r4+96], %f26;
	add.s32 	%r29, %r1, 25;
	cvt.rn.f32.u32 	%f27, %r29;
	st.shared.f32 	[%r4+100], %f27;
	add.s32 	%r30, %r1, 26;
	cvt.rn.f32.u32 	%f28, %r30;
	st.shared.f32 	[%r4+104], %f28;
	add.s32 	%r31, %r1, 27;
	cvt.rn.f32.u32 	%f29, %r31;
	st.shared.f32 	[%r4+108], %f29;
	add.s32 	%r32, %r1, 28;
	cvt.rn.f32.u32 	%f30, %r32;
	st.shared.f32 	[%r4+112], %f30;
	add.s32 	%r33, %r1, 29;
	cvt.rn.f32.u32 	%f31, %r33;
	st.shared.f32 	[%r4+116], %f31;
	add.s32 	%r34, %r1, 30;
	cvt.rn.f32.u32 	%f32, %r34;
	st.shared.f32 	[%r4+120], %f32;
	add.s32 	%r35, %r1, 31;
	cvt.rn.f32.u32 	%f33, %r35;
	st.shared.f32 	[%r4+124], %f33;
	bar.sync 	0;
	// begin inline asm
	mov.u64 	%rd5, %clock64;
	// end inline asm
	shl.b32 	%r36, %r1, 2;
	add.s32 	%r37, %r4, %r36;
	ld.shared.f32 	%f34, [%r37];
	add.f32 	%f35, %f34, 0f00000000;
	xor.b32  	%r38, %r36, 4;
	add.s32 	%r39, %r4, %r38;
	ld.shared.f32 	%f36, [%r39];
	add.f32 	%f37, %f35, %f36;
	xor.b32  	%r40, %r36, 8;
	add.s32 	%r41, %r4, %r40;
	ld.shared.f32 	%f38, [%r41];
	add.f32 	%f39, %f37, %f38;
	xor.b32  	%r42, %r36, 12;
	add.s32 	%r43, %r4, %r42;
	ld.shared.f32 	%f40, [%r43];
	add.f32 	%f41, %f39, %f40;
	xor.b32  	%r44, %r36, 16;
	add.s32 	%r45, %r4, %r44;
	ld.shared.f32 	%f42, [%r45];
	add.f32 	%f43, %f41, %f42;
	xor.b32  	%r46, %r36, 20;
	add.s32 	%r47, %r4, %r46;
	ld.shared.f32 	%f44, [%r47];
	add.f32 	%f45, %f43, %f44;
	xor.b32  	%r48, %r36, 24;
	add.s32 	%r49, %r4, %r48;
	ld.shared.f32 	%f46, [%r49];
	add.f32 	%f47, %f45, %f46;
	xor.b32  	%r50, %r36, 28;
	add.s32 	%r51, %r4, %r50;
	ld.shared.f32 	%f48, [%r51];
	add.f32 	%f49, %f47, %f48;
	xor.b32  	%r52, %r36, 32;
	add.s32 	%r53, %r4, %r52;
	ld.shared.f32 	%f50, [%r53];
	add.f32 	%f51, %f49, %f50;
	xor.b32  	%r54, %r36, 36;
	add.s32 	%r55, %r4, %r54;
	ld.shared.f32 	%f52, [%r55];
	add.f32 	%f53, %f51, %f52;
	xor.b32  	%r56, %r36, 40;
	add.s32 	%r57, %r4, %r56;
	ld.shared.f32 	%f54, [%r57];
	add.f32 	%f55, %f53, %f54;
	xor.b32  	%r58, %r36, 44;
	add.s32 	%r59, %r4, %r58;
	ld.shared.f32 	%f56, [%r59];
	add.f32 	%f57, %f55, %f56;
	xor.b32  	%r60, %r36, 48;
	add.s32 	%r61, %r4, %r60;
	ld.shared.f32 	%f58, [%r61];
	add.f32 	%f59, %f57, %f58;
	xor.b32  	%r62, %r36, 52;
	add.s32 	%r63, %r4, %r62;
	ld.shared.f32 	%f60, [%r63];
	add.f32 	%f61, %f59, %f60;
	xor.b32  	%r64, %r36, 56;
	add.s32 	%r65, %r4, %r64;
	ld.shared.f32 	%f62, [%r65];
	add.f32 	%f63, %f61, %f62;
	xor.b32  	%r66, %r36, 60;
	add.s32 	%r67, %r4, %r66;
	ld.shared.f32 	%f64, [%r67];
	add.f32 	%f65, %f63, %f64;
	xor.b32  	%r68, %r36, 64;
	add.s32 	%r69, %r4, %r68;
	ld.shared.f32 	%f66, [%r69];
	add.f32 	%f67, %f65, %f66;
	xor.b32  	%r70, %r36, 68;
	add.s32 	%r71, %r4, %r70;
	ld.shared.f32 	%f68, [%r71];
	add.f32 	%f69, %f67, %f68;
	xor.b32  	%r72, %r36, 72;
	add.s32 	%r73, %r4, %r72;
	ld.shared.f32 	%f70, [%r73];
	add.f32 	%f71, %f69, %f70;
	xor.b32  	%r74, %r36, 76;
	add.s32 	%r75, %r4, %r74;
	ld.shared.f32 	%f72, [%r75];
	add.f32 	%f73, %f71, %f72;
	xor.b32  	%r76, %r36, 80;
	add.s32 	%r77, %r4, %r76;
	ld.shared.f32 	%f74, [%r77];
	add.f32 	%f75, %f73, %f74;
	xor.b32  	%r78, %r36, 84;
	add.s32 	%r79, %r4, %r78;
	ld.shared.f32 	%f76, [%r79];
	add.f32 	%f77, %f75, %f76;
	xor.b32  	%r80, %r36, 88;
	add.s32 	%r81, %r4, %r80;
	ld.shared.f32 	%f78, [%r81];
	add.f32 	%f79, %f77, %f78;
	xor.b32  	%r82, %r36, 92;
	add.s32 	%r83, %r4, %r82;
	ld.shared.f32 	%f80, [%r83];
	add.f32 	%f81, %f79, %f80;
	xor.b32  	%r84, %r36, 96;
	add.s32 	%r85, %r4, %r84;
	ld.shared.f32 	%f82, [%r85];
	add.f32 	%f83, %f81, %f82;
	xor.b32  	%r86, %r36, 100;
	add.s32 	%r87, %r4, %r86;
	ld.shared.f32 	%f84, [%r87];
	add.f32 	%f85, %f83, %f84;
	xor.b32  	%r88, %r36, 104;
	add.s32 	%r89, %r4, %r88;
	ld.shared.f32 	%f86, [%r89];
	add.f32 	%f87, %f85, %f86;
	xor.b32  	%r90, %r36, 108;
	add.s32 	%r91, %r4, %r90;
	ld.shared.f32 	%f88, [%r91];
	add.f32 	%f89, %f87, %f88;
	xor.b32  	%r92, %r36, 112;
	add.s32 	%r93, %r4, %r92;
	ld.shared.f32 	%f90, [%r93];
	add.f32 	%f91, %f89, %f90;
	xor.b32  	%r94, %r36, 116;
	add.s32 	%r95, %r4, %r94;
	ld.shared.f32 	%f92, [%r95];
	add.f32 	%f93, %f91, %f92;
	xor.b32  	%r96, %r36, 120;
	add.s32 	%r97, %r4, %r96;
	ld.shared.f32 	%f94, [%r97];
	add.f32 	%f95, %f93, %f94;
	xor.b32  	%r98, %r36, 124;
	add.s32 	%r99, %r4, %r98;
	ld.shared.f32 	%f96, [%r99];
	add.f32 	%f97, %f95, %f96;
	add.f32 	%f98, %f97, %f34;
	add.f32 	%f99, %f98, %f36;
	add.f32 	%f100, %f99, %f38;
	add.f32 	%f101, %f100, %f40;
	add.f32 	%f102, %f101, %f42;
	add.f32 	%f103, %f102, %f44;
	add.f32 	%f104, %f103, %f46;
	add.f32 	%f105, %f104, %f48;
	add.f32 	%f106, %f105, %f50;
	add.f32 	%f107, %f106, %f52;
	add.f32 	%f108, %f107, %f54;
	add.f32 	%f109, %f108, %f56;
	add.f32 	%f110, %f109, %f58;
	add.f32 	%f111, %f110, %f60;
	add.f32 	%f112, %f111, %f62;
	add.f32 	%f113, %f112, %f64;
	add.f32 	%f114, %f113, %f66;
	add.f32 	%f115, %f114, %f68;
	add.f32 	%f116, %f115, %f70;
	add.f32 	%f117, %f116, %f72;
	add.f32 	%f118, %f117, %f74;
	add.f32 	%f119, %f118, %f76;
	add.f32 	%f120, %f119, %f78;
	add.f32 	%f121, %f120, %f80;
	add.f32 	%f122, %f121, %f82;
	add.f32 	%f123, %f122, %f84;
	add.f32 	%f124, %f123, %f86;
	add.f32 	%f125, %f124, %f88;
	add.f32 	%f126, %f125, %f90;
	add.f32 	%f127, %f126, %f92;
	add.f32 	%f128, %f127, %f94;
	add.f32 	%f129, %f128, %f96;
	add.f32 	%f130, %f129, %f34;
	add.f32 	%f131, %f130, %f36;
	add.f32 	%f132, %f131, %f38;
	add.f32 	%f133, %f132, %f40;
	add.f32 	%f134, %f133, %f42;
	add.f32 	%f135, %f134, %f44;
	add.f32 	%f136, %f135, %f46;
	add.f32 	%f137, %f136, %f48;
	add.f32 	%f138, %f137, %f50;
	add.f32 	%f139, %f138, %f52;
	add.f32 	%f140, %f139, %f54;
	add.f32 	%f141, %f140, %f56;
	add.f32 	%f142, %f141, %f58;
	add.f32 	%f143, %f142, %f60;
	add.f32 	%f144, %f143, %f62;
	add.f32 	%f145, %f144, %f64;
	add.f32 	%f146, %f145, %f66;
	add.f32 	%f147, %f146, %f68;
	add.f32 	%f148, %f147, %f70;
	add.f32 	%f149, %f148, %f72;
	add.f32 	%f150, %f149, %f74;
	add.f32 	%f151, %f150, %f76;
	add.f32 	%f152, %f151, %f78;
	add.f32 	%f153, %f152, %f80;
	add.f32 	%f154, %f153, %f82;
	add.f32 	%f155, %f154, %f84;
	add.f32 	%f156, %f155, %f86;
	add.f32 	%f157, %f156, %f88;
	add.f32 	%f158, %f157, %f90;
	add.f32 	%f159, %f158, %f92;
	add.f32 	%f160, %f159, %f94;
	add.f32 	%f161, %f160, %f96;
	add.f32 	%f162, %f161, %f34;
	add.f32 	%f163, %f162, %f36;
	add.f32 	%f164, %f163, %f38;
	add.f32 	%f165, %f164, %f40;
	add.f32 	%f166, %f165, %f42;
	add.f32 	%f167, %f166, %f44;
	add.f32 	%f168, %f167, %f46;
	add.f32 	%f169, %f168, %f48;
	add.f32 	%f170, %f169, %f50;
	add.f32 	%f171, %f170, %f52;
	add.f32 	%f172, %f171, %f54;
	add.f32 	%f173, %f172, %f56;
	add.f32 	%f174, %f173, %f58;
	add.f32 	%f175, %f174, %f60;
	add.f32 	%f176, %f175, %f62;
	add.f32 	%f177, %f176, %f64;
	add.f32 	%f178, %f177, %f66;
	add.f32 	%f179, %f178, %f68;
	add.f32 	%f180, %f179, %f70;
	add.f32 	%f181, %f180, %f72;
	add.f32 	%f182, %f181, %f74;
	add.f32 	%f183, %f182, %f76;
	add.f32 	%f184, %f183, %f78;
	add.f32 	%f185, %f184, %f80;
	add.f32 	%f186, %f185, %f82;
	add.f32 	%f187, %f186, %f84;
	add.f32 	%f188, %f187, %f86;
	add.f32 	%f189, %f188, %f88;
	add.f32 	%f190, %f189, %f90;
	add.f32 	%f191, %f190, %f92;
	add.f32 	%f192, %f191, %f94;
	add.f32 	%f193, %f192, %f96;
	add.f32 	%f194, %f193, %f34;
	add.f32 	%f195, %f194, %f36;
	add.f32 	%f196, %f195, %f38;
	add.f32 	%f197, %f196, %f40;
	add.f32 	%f198, %f197, %f42;
	add.f32 	%f199, %f198, %f44;
	add.f32 	%f200, %f199, %f46;
	add.f32 	%f201, %f200, %f48;
	add.f32 	%f202, %f201, %f50;
	add.f32 	%f203, %f202, %f52;
	add.f32 	%f204, %f203, %f54;
	add.f32 	%f205, %f204, %f56;
	add.f32 	%f206, %f205, %f58;
	add.f32 	%f207, %f206, %f60;
	add.f32 	%f208, %f207, %f62;
	add.f32 	%f209, %f208, %f64;
	add.f32 	%f210, %f209, %f66;
	add.f32 	%f211, %f210, %f68;
	add.f32 	%f212, %f211, %f70;
	add.f32 	%f213, %f212, %f72;
	add.f32 	%f214, %f213, %f74;
	add.f32 	%f215, %f214, %f76;
	add.f32 	%f216, %f215, %f78;
	add.f32 	%f217, %f216, %f80;
	add.f32 	%f218, %f217, %f82;
	add.f32 	%f219, %f218, %f84;
	add.f32 	%f220, %f219, %f86;
	add.f32 	%f221, %f220, %f88;
	add.f32 	%f222, %f221, %f90;
	add.f32 	%f223, %f222, %f92;
	add.f32 	%f224, %f223, %f94;
	add.f32 	%f225, %f224, %f96;
	add.f32 	%f226, %f225, %f34;
	add.f32 	%f227, %f226, %f36;
	add.f32 	%f228, %f227, %f38;
	add.f32 	%f229, %f228, %f40;
	add.f32 	%f230, %f229, %f42;
	add.f32 	%f231, %f230, %f44;
	add.f32 	%f232, %f231, %f46;
	add.f32 	%f233, %f232, %f48;
	add.f32 	%f234, %f233, %f50;
	add.f32 	%f235, %f234, %f52;
	add.f32 	%f236, %f235, %f54;
	add.f32 	%f237, %f236, %f56;
	add.f32 	%f238, %f237, %f58;
	add.f32 	%f239, %f238, %f60;
	add.f32 	%f240, %f239, %f62;
	add.f32 	%f241, %f240, %f64;
	add.f32 	%f242, %f241, %f66;
	add.f32 	%f243, %f242, %f68;
	add.f32 	%f244, %f243, %f70;
	add.f32 	%f245, %f244, %f72;
	add.f32 	%f246, %f245, %f74;
	add.f32 	%f247, %f246, %f76;
	add.f32 	%f248, %f247, %f78;
	add.f32 	%f249, %f248, %f80;
	add.f32 	%f250, %f249, %f82;
	add.f32 	%f251, %f250, %f84;
	add.f32 	%f252, %f251, %f86;
	add.f32 	%f253, %f252, %f88;
	add.f32 	%f254, %f253, %f90;
	add.f32 	%f255, %f254, %f92;
	add.f32 	%f256, %f255, %f94;
	add.f32 	%f257, %f256, %f96;
	add.f32 	%f258, %f257, %f34;
	add.f32 	%f259, %f258, %f36;
	add.f32 	%f260, %f259, %f38;
	add.f32 	%f261, %f260, %f40;
	add.f32 	%f262, %f261, %f42;
	add.f32 	%f263, %f262, %f44;
	add.f32 	%f264, %f263, %f46;
	add.f32 	%f265, %f264, %f48;
	add.f32 	%f266, %f265, %f50;
	add.f32 	%f267, %f266, %f52;
	add.f32 	%f268, %f267, %f54;
	add.f32 	%f269, %f268, %f56;
	add.f32 	%f270, %f269, %f58;
	add.f32 	%f271, %f270, %f60;
	add.f32 	%f272, %f271, %f62;
	add.f32 	%f273, %f272, %f64;
	add.f32 	%f274, %f273, %f66;
	add.f32 	%f275, %f274, %f68;
	add.f32 	%f276, %f275, %f70;
	add.f32 	%f277, %f276, %f72;
	add.f32 	%f278, %f277, %f74;
	add.f32 	%f279, %f278, %f76;
	add.f32 	%f280, %f279, %f78;
	add.f32 	%f281, %f280, %f80;
	add.f32 	%f282, %f281, %f82;
	add.f32 	%f283, %f282, %f84;
	add.f32 	%f284, %f283, %f86;
	add.f32 	%f285, %f284, %f88;
	add.f32 	%f286, %f285, %f90;
	add.f32 	%f287, %f286, %f92;
	add.f32 	%f288, %f287, %f94;
	add.f32 	%f289, %f288, %f96;
	add.f32 	%f290, %f289, %f34;
	add.f32 	%f291, %f290, %f36;
	add.f32 	%f292, %f291, %f38;
	add.f32 	%f293, %f292, %f40;
	add.f32 	%f294, %f293, %f42;
	add.f32 	%f295, %f294, %f44;
	add.f32 	%f296, %f295, %f46;
	add.f32 	%f297, %f296, %f48;
	add.f32 	%f298, %f297, %f50;
	add.f32 	%f299, %f298, %f52;
	add.f32 	%f300, %f299, %f54;
	add.f32 	%f301, %f300, %f56;
	add.f32 	%f302, %f301, %f58;
	add.f32 	%f303, %f302, %f60;
	add.f32 	%f304, %f303, %f62;
	add.f32 	%f305, %f304, %f64;
	add.f32 	%f306, %f305, %f66;
	add.f32 	%f307, %f306, %f68;
	add.f32 	%f308, %f307, %f70;
	add.f32 	%f309, %f308, %f72;
	add.f32 	%f310, %f309, %f74;
	add.f32 	%f311, %f310, %f76;
	add.f32 	%f312, %f311, %f78;
	add.f32 	%f313, %f312, %f80;
	add.f32 	%f314, %f313, %f82;
	add.f32 	%f315, %f314, %f84;
	add.f32 	%f316, %f315, %f86;
	add.f32 	%f317, %f316, %f88;
	add.f32 	%f318, %f317, %f90;
	add.f32 	%f319, %f318, %f92;
	add.f32 	%f320, %f319, %f94;
	add.f32 	%f321, %f320, %f96;
	add.f32 	%f322, %f321, %f34;
	add.f32 	%f323, %f322, %f36;
	add.f32 	%f324, %f323, %f38;
	add.f32 	%f325, %f324, %f40;
	add.f32 	%f326, %f325, %f42;
	add.f32 	%f327, %f326, %f44;
	add.f32 	%f328, %f327, %f46;
	add.f32 	%f329, %f328, %f48;
	add.f32 	%f330, %f329, %f50;
	add.f32 	%f331, %f330, %f52;
	add.f32 	%f332, %f331, %f54;
	add.f32 	%f333, %f332, %f56;
	add.f32 	%f334, %f333, %f58;
	add.f32 	%f335, %f334, %f60;
	add.f32 	%f336, %f335, %f62;
	add.f32 	%f337, %f336, %f64;
	add.f32 	%f338, %f337, %f66;
	add.f32 	%f339, %f338, %f68;
	add.f32 	%f340, %f339, %f70;
	add.f32 	%f341, %f340, %f72;
	add.f32 	%f342, %f341, %f74;
	add.f32 	%f343, %f342, %f76;
	add.f32 	%f344, %f343, %f78;
	add.f32 	%f345, %f344, %f80;
	add.f32 	%f346, %f345, %f82;
	add.f32 	%f347, %f346, %f84;
	add.f32 	%f348, %f347, %f86;
	add.f32 	%f349, %f348, %f88;
	add.f32 	%f350, %f349, %f90;
	add.f32 	%f351, %f350, %f92;
	add.f32 	%f352, %f351, %f94;
	add.f32 	%f353, %f352, %f96;
	add.f32 	%f354, %f353, %f34;
	add.f32 	%f355, %f354, %f36;
	add.f32 	%f356, %f355, %f38;
	add.f32 	%f357, %f356, %f40;
	add.f32 	%f358, %f357, %f42;
	add.f32 	%f359, %f358, %f44;
	add.f32 	%f360, %f359, %f46;
	add.f32 	%f361, %f360, %f48;
	add.f32 	%f362, %f361, %f50;
	add.f32 	%f363, %f362, %f52;
	add.f32 	%f364, %f363, %f54;
	add.f32 	%f365, %f364, %f56;
	add.f32 	%f366, %f365, %f58;
	add.f32 	%f367, %f366, %f60;
	add.f32 	%f368, %f367, %f62;
	add.f32 	%f369, %f368, %f64;
	add.f32 	%f370, %f369, %f66;
	add.f32 	%f371, %f370, %f68;
	add.f32 	%f372, %f371, %f70;
	add.f32 	%f373, %f372, %f72;
	add.f32 	%f374, %f373, %f74;
	add.f32 	%f375, %f374, %f76;
	add.f32 	%f376, %f375, %f78;
	add.f32 	%f377, %f376, %f80;
	add.f32 	%f378, %f377, %f82;
	add.f32 	%f379, %f378, %f84;
	add.f32 	%f380, %f379, %f86;
	add.f32 	%f381, %f380, %f88;
	add.f32 	%f382, %f381, %f90;
	add.f32 	%f383, %f382, %f92;
	add.f32 	%f384, %f383, %f94;
	add.f32 	%f385, %f384, %f96;
	add.f32 	%f386, %f385, %f34;
	add.f32 	%f387, %f386, %f36;
	add.f32 	%f388, %f387, %f38;
	add.f32 	%f389, %f388, %f40;
	add.f32 	%f390, %f389, %f42;
	add.f32 	%f391, %f390, %f44;
	add.f32 	%f392, %f391, %f46;
	add.f32 	%f393, %f392, %f48;
	add.f32 	%f394, %f393, %f50;
	add.f32 	%f395, %f394, %f52;
	add.f32 	%f396, %f395, %f54;
	add.f32 	%f397, %f396, %f56;
	add.f32 	%f398, %f397, %f58;
	add.f32 	%f399, %f398, %f60;
	add.f32 	%f400, %f399, %f62;
	add.f32 	%f401, %f400, %f64;
	add.f32 	%f402, %f401, %f66;
	add.f32 	%f403, %f402, %f68;
	add.f32 	%f404, %f403, %f70;
	add.f32 	%f405, %f404, %f72;
	add.f32 	%f406, %f405, %f74;
	add.f32 	%f407, %f406, %f76;
	add.f32 	%f408, %f407, %f78;
	add.f32 	%f409, %f408, %f80;
	add.f32 	%f410, %f409, %f82;
	add.f32 	%f411, %f410, %f84;
	add.f32 	%f412, %f411, %f86;
	add.f32 	%f413, %f412, %f88;
	add.f32 	%f414, %f413, %f90;
	add.f32 	%f415, %f414, %f92;
	add.f32 	%f416, %f415, %f94;
	add.f32 	%f417, %f416, %f96;
	add.f32 	%f418, %f417, %f34;
	add.f32 	%f419, %f418, %f36;
	add.f32 	%f420, %f419, %f38;
	add.f32 	%f421, %f420, %f40;
	add.f32 	%f422, %f421, %f42;
	add.f32 	%f423, %f422, %f44;
	add.f32 	%f424, %f423, %f46;
	add.f32 	%f425, %f424, %f48;
	add.f32 	%f426, %f425, %f50;
	add.f32 	%f427, %f426, %f52;
	add.f32 	%f428, %f427, %f54;
	add.f32 	%f429, %f428, %f56;
	add.f32 	%f430, %f429, %f58;
	add.f32 	%f431, %f430, %f60;
	add.f32 	%f432, %f431, %f62;
	add.f32 	%f433, %f432, %f64;
	add.f32 	%f434, %f433, %f66;
	add.f32 	%f435, %f434, %f68;
	add.f32 	%f436, %f435, %f70;
	add.f32 	%f437, %f436, %f72;
	add.f32 	%f438, %f437, %f74;
	add.f32 	%f439, %f438, %f76;
	add.f32 	%f440, %f439, %f78;
	add.f32 	%f441, %f440, %f80;
	add.f32 	%f442, %f441, %f82;
	add.f32 	%f443, %f442, %f84;
	add.f32 	%f444, %f443, %f86;
	add.f32 	%f445, %f444, %f88;
	add.f32 	%f446, %f445, %f90;
	add.f32 	%f447, %f446, %f92;
	add.f32 	%f448, %f447, %f94;
	add.f32 	%f449, %f448, %f96;
	add.f32 	%f450, %f449, %f34;
	add.f32 	%f451, %f450, %f36;
	add.f32 	%f452, %f451, %f38;
	add.f32 	%f453, %f452, %f40;
	add.f32 	%f454, %f453, %f42;
	add.f32 	%f455, %f454, %f44;
	add.f32 	%f456, %f455, %f46;
	add.f32 	%f457, %f456, %f48;
	add.f32 	%f458, %f457, %f50;
	add.f32 	%f459, %f458, %f52;
	add.f32 	%f460, %f459, %f54;
	add.f32 	%f461, %f460, %f56;
	add.f32 	%f462, %f461, %f58;
	add.f32 	%f463, %f462, %f60;
	add.f32 	%f464, %f463, %f62;
	add.f32 	%f465, %f464, %f64;
	add.f32 	%f466, %f465, %f66;
	add.f32 	%f467, %f466, %f68;
	add.f32 	%f468, %f467, %f70;
	add.f32 	%f469, %f468, %f72;
	add.f32 	%f470, %f469, %f74;
	add.f32 	%f471, %f470, %f76;
	add.f32 	%f472, %f471, %f78;
	add.f32 	%f473, %f472, %f80;
	add.f32 	%f474, %f473, %f82;
	add.f32 	%f475, %f474, %f84;
	add.f32 	%f476, %f475, %f86;
	add.f32 	%f477, %f476, %f88;
	add.f32 	%f478, %f477, %f90;
	add.f32 	%f479, %f478, %f92;
	add.f32 	%f480, %f479, %f94;
	add.f32 	%f481, %f480, %f96;
	add.f32 	%f482, %f481, %f34;
	add.f32 	%f483, %f482, %f36;
	add.f32 	%f484, %f483, %f38;
	add.f32 	%f485, %f484, %f40;
	add.f32 	%f486, %f485, %f42;
	add.f32 	%f487, %f486, %f44;
	add.f32 	%f488, %f487, %f46;
	add.f32 	%f489, %f488, %f48;
	add.f32 	%f490, %f489, %f50;
	add.f32 	%f491, %f490, %f52;
	add.f32 	%f492, %f491, %f54;
	add.f32 	%f493, %f492, %f56;
	add.f32 	%f494, %f493, %f58;
	add.f32 	%f495, %f494, %f60;
	add.f32 	%f496, %f495, %f62;
	add.f32 	%f497, %f496, %f64;
	add.f32 	%f498, %f497, %f66;
	add.f32 	%f499, %f498, %f68;
	add.f32 	%f500, %f499, %f70;
	add.f32 	%f501, %f500, %f72;
	add.f32 	%f502, %f501, %f74;
	add.f32 	%f503, %f502, %f76;
	add.f32 	%f504, %f503, %f78;
	add.f32 	%f505, %f504, %f80;
	add.f32 	%f506, %f505, %f82;
	add.f32 	%f507, %f506, %f84;
	add.f32 	%f508, %f507, %f86;
	add.f32 	%f509, %f508, %f88;
	add.f32 	%f510, %f509, %f90;
	add.f32 	%f511, %f510, %f92;
	add.f32 	%f512, %f511, %f94;
	add.f32 	%f513, %f512, %f96;
	add.f32 	%f514, %f513, %f34;
	add.f32 	%f515, %f514, %f36;
	add.f32 	%f516, %f515, %f38;
	add.f32 	%f517, %f516, %f40;
	add.f32 	%f518, %f517, %f42;
	add.f32 	%f519, %f518, %f44;
	add.f32 	%f520, %f519, %f46;
	add.f32 	%f521, %f520, %f48;
	add.f32 	%f522, %f521, %f50;
	add.f32 	%f523, %f522, %f52;
	add.f32 	%f524, %f523, %f54;
	add.f32 	%f525, %f524, %f56;
	add.f32 	%f526, %f525, %f58;
	add.f32 	%f527, %f526, %f60;
	add.f32 	%f528, %f527, %f62;
	add.f32 	%f529, %f528, %f64;
	add.f32 	%f530, %f529, %f66;
	add.f32 	%f531, %f530, %f68;
	add.f32 	%f532, %f531, %f70;
	add.f32 	%f533, %f532, %f72;
	add.f32 	%f534, %f533, %f74;
	add.f32 	%f535, %f534, %f76;
	add.f32 	%f536, %f535, %f78;
	add.f32 	%f537, %f536, %f80;
	add.f32 	%f538, %f537, %f82;
	add.f32 	%f539, %f538, %f84;
	add.f32 	%f540, %f539, %f86;
	add.f32 	%f541, %f540, %f88;
	add.f32 	%f542, %f541, %f90;
	add.f32 	%f543, %f542, %f92;
	add.f32 	%f544, %f543, %f94;
	add.f32 	%f545, %f544, %f96;
	add.f32 	%f546, %f545, %f34;
	add.f32 	%f547, %f546, %f36;
	add.f32 	%f548, %f547, %f38;
	add.f32 	%f549, %f548, %f40;
	add.f32 	%f550, %f549, %f42;
	add.f32 	%f551, %f550, %f44;
	add.f32 	%f552, %f551, %f46;
	add.f32 	%f553, %f552, %f48;
	add.f32 	%f554, %f553, %f50;
	add.f32 	%f555, %f554, %f52;
	add.f32 	%f556, %f555, %f54;
	add.f32 	%f557, %f556, %f56;
	add.f32 	%f558, %f557, %f58;
	add.f32 	%f559, %f558, %f60;
	add.f32 	%f560, %f559, %f62;
	add.f32 	%f561, %f560, %f64;
	add.f32 	%f562, %f561, %f66;
	add.f32 	%f563, %f562, %f68;
	add.f32 	%f564, %f563, %f70;
	add.f32 	%f565, %f564, %f72;
	add.f32 	%f566, %f565, %f74;
	add.f32 	%f567, %f566, %f76;
	add.f32 	%f568, %f567, %f78;
	add.f32 	%f569, %f568, %f80;
	add.f32 	%f570, %f569, %f82;
	add.f32 	%f571, %f570, %f84;
	add.f32 	%f572, %f571, %f86;
	add.f32 	%f573, %f572, %f88;
	add.f32 	%f574, %f573, %f90;
	add.f32 	%f575, %f574, %f92;
	add.f32 	%f576, %f575, %f94;
	add.f32 	%f577, %f576, %f96;
	add.f32 	%f578, %f577, %f34;
	add.f32 	%f579, %f578, %f36;
	add.f32 	%f580, %f579, %f38;
	add.f32 	%f581, %f580, %f40;
	add.f32 	%f582, %f581, %f42;
	add.f32 	%f583, %f582, %f44;
	add.f32 	%f584, %f583, %f46;
	add.f32 	%f585, %f584, %f48;
	add.f32 	%f586, %f585, %f50;
	add.f32 	%f587, %f586, %f52;
	add.f32 	%f588, %f587, %f54;
	add.f32 	%f589, %f588, %f56;
	add.f32 	%f590, %f589, %f58;
	add.f32 	%f591, %f590, %f60;
	add.f32 	%f592, %f591, %f62;
	add.f32 	%f593, %f592, %f64;
	add.f32 	%f594, %f593, %f66;
	add.f32 	%f595, %f594, %f68;
	add.f32 	%f596, %f595, %f70;
	add.f32 	%f597, %f596, %f72;
	add.f32 	%f598, %f597, %f74;
	add.f32 	%f599, %f598, %f76;
	add.f32 	%f600, %f599, %f78;
	add.f32 	%f601, %f600, %f80;
	add.f32 	%f602, %f601, %f82;
	add.f32 	%f603, %f602, %f84;
	add.f32 	%f604, %f603, %f86;
	add.f32 	%f605, %f604, %f88;
	add.f32 	%f606, %f605, %f90;
	add.f32 	%f607, %f606, %f92;
	add.f32 	%f608, %f607, %f94;
	add.f32 	%f609, %f608, %f96;
	add.f32 	%f610, %f609, %f34;
	add.f32 	%f611, %f610, %f36;
	add.f32 	%f612, %f611, %f38;
	add.f32 	%f613, %f612, %f40;
	add.f32 	%f614, %f613, %f42;
	add.f32 	%f615, %f614, %f44;
	add.f32 	%f616, %f615, %f46;
	add.f32 	%f617, %f616, %f48;
	add.f32 	%f618, %f617, %f50;
	add.f32 	%f619, %f618, %f52;
	add.f32 	%f620, %f619, %f54;
	add.f32 	%f621, %f620, %f56;
	add.f32 	%f622, %f621, %f58;
	add.f32 	%f623, %f622, %f60;
	add.f32 	%f624, %f623, %f62;
	add.f32 	%f625, %f624, %f64;
	add.f32 	%f626, %f625, %f66;
	add.f32 	%f627, %f626, %f68;
	add.f32 	%f628, %f627, %f70;
	add.f32 	%f629, %f628, %f72;
	add.f32 	%f630, %f629, %f74;
	add.f32 	%f631, %f630, %f76;
	add.f32 	%f632, %f631, %f78;
	add.f32 	%f633, %f632, %f80;
	add.f32 	%f634, %f633, %f82;
	add.f32 	%f635, %f634, %f84;
	add.f32 	%f636, %f635, %f86;
	add.f32 	%f637, %f636, %f88;
	add.f32 	%f638, %f637, %f90;
	add.f32 	%f639, %f638, %f92;
	add.f32 	%f640, %f639, %f94;
	add.f32 	%f641, %f640, %f96;
	add.f32 	%f642, %f641, %f34;
	add.f32 	%f643, %f642, %f36;
	add.f32 	%f644, %f643, %f38;
	add.f32 	%f645, %f644, %f40;
	add.f32 	%f646, %f645, %f42;
	add.f32 	%f647, %f646, %f44;
	add.f32 	%f648, %f647, %f46;
	add.f32 	%f649, %f648, %f48;
	add.f32 	%f650, %f649, %f50;
	add.f32 	%f651, %f650, %f52;
	add.f32 	%f652, %f651, %f54;
	add.f32 	%f653, %f652, %f56;
	add.f32 	%f654, %f653, %f58;
	add.f32 	%f655, %f654, %f60;
	add.f32 	%f656, %f655, %f62;
	add.f32 	%f657, %f656, %f64;
	add.f32 	%f658, %f657, %f66;
	add.f32 	%f659, %f658, %f68;
	add.f32 	%f660, %f659, %f70;
	add.f32 	%f661, %f660, %f72;
	add.f32 	%f662, %f661, %f74;
	add.f32 	%f663, %f662, %f76;
	add.f32 	%f664, %f663, %f78;
	add.f32 	%f665, %f664, %f80;
	add.f32 	%f666, %f665, %f82;
	add.f32 	%f667, %f666, %f84;
	add.f32 	%f668, %f667, %f86;
	add.f32 	%f669, %f668, %f88;
	add.f32 	%f670, %f669, %f90;
	add.f32 	%f671, %f670, %f92;
	add.f32 	%f672, %f671, %f94;
	add.f32 	%f673, %f672, %f96;
	add.f32 	%f674, %f673, %f34;
	add.f32 	%f675, %f674, %f36;
	add.f32 	%f676, %f675, %f38;
	add.f32 	%f677, %f676, %f40;
	add.f32 	%f678, %f677, %f42;
	add.f32 	%f679, %f678, %f44;
	add.f32 	%f680, %f679, %f46;
	add.f32 	%f681, %f680, %f48;
	add.f32 	%f682, %f681, %f50;
	add.f32 	%f683, %f682, %f52;
	add.f32 	%f684, %f683, %f54;
	add.f32 	%f685, %f684, %f56;
	add.f32 	%f686, %f685, %f58;
	add.f32 	%f687, %f686, %f60;
	add.f32 	%f688, %f687, %f62;
	add.f32 	%f689, %f688, %f64;
	add.f32 	%f690, %f689, %f66;
	add.f32 	%f691, %f690, %f68;
	add.f32 	%f692, %f691, %f70;
	add.f32 	%f693, %f692, %f72;
	add.f32 	%f694, %f693, %f74;
	add.f32 	%f695, %f694, %f76;
	add.f32 	%f696, %f695, %f78;
	add.f32 	%f697, %f696, %f80;
	add.f32 	%f698, %f697, %f82;
	add.f32 	%f699, %f698, %f84;
	add.f32 	%f700, %f699, %f86;
	add.f32 	%f701, %f700, %f88;
	add.f32 	%f702, %f701, %f90;
	add.f32 	%f703, %f702, %f92;
	add.f32 	%f704, %f703, %f94;
	add.f32 	%f705, %f704, %f96;
	add.f32 	%f706, %f705, %f34;
	add.f32 	%f707, %f706, %f36;
	add.f32 	%f708, %f707, %f38;
	add.f32 	%f709, %f708, %f40;
	add.f32 	%f710, %f709, %f42;
	add.f32 	%f711, %f710, %f44;
	add.f32 	%f712, %f711, %f46;
	add.f32 	%f713, %f712, %f48;
	add.f32 	%f714, %f713, %f50;
	add.f32 	%f715, %f714, %f52;
	add.f32 	%f716, %f715, %f54;
	add.f32 	%f717, %f716, %f56;
	add.f32 	%f718, %f717, %f58;
	add.f32 	%f719, %f718, %f60;
	add.f32 	%f720, %f719, %f62;
	add.f32 	%f721, %f720, %f64;
	add.f32 	%f722, %f721, %f66;
	add.f32 	%f723, %f722, %f68;
	add.f32 	%f724, %f723, %f70;
	add.f32 	%f725, %f724, %f72;
	add.f32 	%f726, %f725, %f74;
	add.f32 	%f727, %f726, %f76;
	add.f32 	%f728, %f727, %f78;
	add.f32 	%f729, %f728, %f80;
	add.f32 	%f730, %f729, %f82;
	add.f32 	%f731, %f730, %f84;
	add.f32 	%f732, %f731, %f86;
	add.f32 	%f733, %f732, %f88;
	add.f32 	%f734, %f733, %f90;
	add.f32 	%f735, %f734, %f92;
	add.f32 	%f736, %f735, %f94;
	add.f32 	%f737, %f736, %f96;
	add.f32 	%f738, %f737, %f34;
	add.f32 	%f739, %f738, %f36;
	add.f32 	%f740, %f739, %f38;
	add.f32 	%f741, %f740, %f40;
	add.f32 	%f742, %f741, %f42;
	add.f32 	%f743, %f742, %f44;
	add.f32 	%f744, %f743, %f46;
	add.f32 	%f745, %f744, %f48;
	add.f32 	%f746, %f745, %f50;
	add.f32 	%f747, %f746, %f52;
	add.f32 	%f748, %f747, %f54;
	add.f32 	%f749, %f748, %f56;
	add.f32 	%f750, %f749, %f58;
	add.f32 	%f751, %f750, %f60;
	add.f32 	%f752, %f751, %f62;
	add.f32 	%f753, %f752, %f64;
	add.f32 	%f754, %f753, %f66;
	add.f32 	%f755, %f754, %f68;
	add.f32 	%f756, %f755, %f70;
	add.f32 	%f757, %f756, %f72;
	add.f32 	%f758, %f757, %f74;
	add.f32 	%f759, %f758, %f76;
	add.f32 	%f760, %f759, %f78;
	add.f32 	%f761, %f760, %f80;
	add.f32 	%f762, %f761, %f82;
	add.f32 	%f763, %f762, %f84;
	add.f32 	%f764, %f763, %f86;
	add.f32 	%f765, %f764, %f88;
	add.f32 	%f766, %f765, %f90;
	add.f32 	%f767, %f766, %f92;
	add.f32 	%f768, %f767, %f94;
	add.f32 	%f769, %f768, %f96;
	add.f32 	%f770, %f769, %f34;
	add.f32 	%f771, %f770, %f36;
	add.f32 	%f772, %f771, %f38;
	add.f32 	%f773, %f772, %f40;
	add.f32 	%f774, %f773, %f42;
	add.f32 	%f775, %f774, %f44;
	add.f32 	%f776, %f775, %f46;
	add.f32 	%f777, %f776, %f48;
	add.f32 	%f778, %f777, %f50;
	add.f32 	%f779, %f778, %f52;
	add.f32 	%f780, %f779, %f54;
	add.f32 	%f781, %f780, %f56;
	add.f32 	%f782, %f781, %f58;
	add.f32 	%f783, %f782, %f60;
	add.f32 	%f784, %f783, %f62;
	add.f32 	%f785, %f784, %f64;
	add.f32 	%f786, %f785, %f66;
	add.f32 	%f787, %f786, %f68;
	add.f32 	%f788, %f787, %f70;
	add.f32 	%f789, %f788, %f72;
	add.f32 	%f790, %f789, %f74;
	add.f32 	%f791, %f790, %f76;
	add.f32 	%f792, %f791, %f78;
	add.f32 	%f793, %f792, %f80;
	add.f32 	%f794, %f793, %f82;
	add.f32 	%f795, %f794, %f84;
	add.f32 	%f796, %f795, %f86;
	add.f32 	%f797, %f796, %f88;
	add.f32 	%f798, %f797, %f90;
	add.f32 	%f799, %f798, %f92;
	add.f32 	%f800, %f799, %f94;
	add.f32 	%f801, %f800, %f96;
	add.f32 	%f802, %f801, %f34;
	add.f32 	%f803, %f802, %f36;
	add.f32 	%f804, %f803, %f38;
	add.f32 	%f805, %f804, %f40;
	add.f32 	%f806, %f805, %f42;
	add.f32 	%f807, %f806, %f44;
	add.f32 	%f808, %f807, %f46;
	add.f32 	%f809, %f808, %f48;
	add.f32 	%f810, %f809, %f50;
	add.f32 	%f811, %f810, %f52;
	add.f32 	%f812, %f811, %f54;
	add.f32 	%f813, %f812, %f56;
	add.f32 	%f814, %f813, %f58;
	add.f32 	%f815, %f814, %f60;
	add.f32 	%f816, %f815, %f62;
	add.f32 	%f817, %f816, %f64;
	add.f32 	%f818, %f817, %f66;
	add.f32 	%f819, %f818, %f68;
	add.f32 	%f820, %f819, %f70;
	add.f32 	%f821, %f820, %f72;
	add.f32 	%f822, %f821, %f74;
	add.f32 	%f823, %f822, %f76;
	add.f32 	%f824, %f823, %f78;
	add.f32 	%f825, %f824, %f80;
	add.f32 	%f826, %f825, %f82;
	add.f32 	%f827, %f826, %f84;
	add.f32 	%f828, %f827, %f86;
	add.f32 	%f829, %f828, %f88;
	add.f32 	%f830, %f829, %f90;
	add.f32 	%f831, %f830, %f92;
	add.f32 	%f832, %f831, %f94;
	add.f32 	%f833, %f832, %f96;
	add.f32 	%f834, %f833, %f34;
	add.f32 	%f835, %f834, %f36;
	add.f32 	%f836, %f835, %f38;
	add.f32 	%f837, %f836, %f40;
	add.f32 	%f838, %f837, %f42;
	add.f32 	%f839, %f838, %f44;
	add.f32 	%f840, %f839, %f46;
	add.f32 	%f841, %f840, %f48;
	add.f32 	%f842, %f841, %f50;
	add.f32 	%f843, %f842, %f52;
	add.f32 	%f844, %f843, %f54;
	add.f32 	%f845, %f844, %f56;
	add.f32 	%f846, %f845, %f58;
	add.f32 	%f847, %f846, %f60;
	add.f32 	%f848, %f847, %f62;
	add.f32 	%f849, %f848, %f64;
	add.f32 	%f850, %f849, %f66;
	add.f32 	%f851, %f850, %f68;
	add.f32 	%f852, %f851, %f70;
	add.f32 	%f853, %f852, %f72;
	add.f32 	%f854, %f853, %f74;
	add.f32 	%f855, %f854, %f76;
	add.f32 	%f856, %f855, %f78;
	add.f32 	%f857, %f856, %f80;
	add.f32 	%f858, %f857, %f82;
	add.f32 	%f859, %f858, %f84;
	add.f32 	%f860, %f859, %f86;
	add.f32 	%f861, %f860, %f88;
	add.f32 	%f862, %f861, %f90;
	add.f32 	%f863, %f862, %f92;
	add.f32 	%f864, %f863, %f94;
	add.f32 	%f865, %f864, %f96;
	add.f32 	%f866, %f865, %f34;
	add.f32 	%f867, %f866, %f36;
	add.f32 	%f868, %f867, %f38;
	add.f32 	%f869, %f868, %f40;
	add.f32 	%f870, %f869, %f42;
	add.f32 	%f871, %f870, %f44;
	add.f32 	%f872, %f871, %f46;
	add.f32 	%f873, %f872, %f48;
	add.f32 	%f874, %f873, %f50;
	add.f32 	%f875, %f874, %f52;
	add.f32 	%f876, %f875, %f54;
	add.f32 	%f877, %f876, %f56;
	add.f32 	%f878, %f877, %f58;
	add.f32 	%f879, %f878, %f60;
	add.f32 	%f880, %f879, %f62;
	add.f32 	%f881, %f880, %f64;
	add.f32 	%f882, %f881, %f66;
	add.f32 	%f883, %f882, %f68;
	add.f32 	%f884, %f883, %f70;
	add.f32 	%f885, %f884, %f72;
	add.f32 	%f886, %f885, %f74;
	add.f32 	%f887, %f886, %f76;
	add.f32 	%f888, %f887, %f78;
	add.f32 	%f889, %f888, %f80;
	add.f32 	%f890, %f889, %f82;
	add.f32 	%f891, %f890, %f84;
	add.f32 	%f892, %f891, %f86;
	add.f32 	%f893, %f892, %f88;
	add.f32 	%f894, %f893, %f90;
	add.f32 	%f895, %f894, %f92;
	add.f32 	%f896, %f895, %f94;
	add.f32 	%f897, %f896, %f96;
	add.f32 	%f898, %f897, %f34;
	add.f32 	%f899, %f898, %f36;
	add.f32 	%f900, %f899, %f38;
	add.f32 	%f901, %f900, %f40;
	add.f32 	%f902, %f901, %f42;
	add.f32 	%f903, %f902, %f44;
	add.f32 	%f904, %f903, %f46;
	add.f32 	%f905, %f904, %f48;
	add.f32 	%f906, %f905, %f50;
	add.f32 	%f907, %f906, %f52;
	add.f32 	%f908, %f907, %f54;
	add.f32 	%f909, %f908, %f56;
	add.f32 	%f910, %f909, %f58;
	add.f32 	%f911, %f910, %f60;
	add.f32 	%f912, %f911, %f62;
	add.f32 	%f913, %f912, %f64;
	add.f32 	%f914, %f913, %f66;
	add.f32 	%f915, %f914, %f68;
	add.f32 	%f916, %f915, %f70;
	add.f32 	%f917, %f916, %f72;
	add.f32 	%f918, %f917, %f74;
	add.f32 	%f919, %f918, %f76;
	add.f32 	%f920, %f919, %f78;
	add.f32 	%f921, %f920, %f80;
	add.f32 	%f922, %f921, %f82;
	add.f32 	%f923, %f922, %f84;
	add.f32 	%f924, %f923, %f86;
	add.f32 	%f925, %f924, %f88;
	add.f32 	%f926, %f925, %f90;
	add.f32 	%f927, %f926, %f92;
	add.f32 	%f928, %f927, %f94;
	add.f32 	%f929, %f928, %f96;
	add.f32 	%f930, %f929, %f34;
	add.f32 	%f931, %f930, %f36;
	add.f32 	%f932, %f931, %f38;
	add.f32 	%f933, %f932, %f40;
	add.f32 	%f934, %f933, %f42;
	add.f32 	%f935, %f934, %f44;
	add.f32 	%f936, %f935, %f46;
	add.f32 	%f937, %f936, %f48;
	add.f32 	%f938, %f937, %f50;
	add.f32 	%f939, %f938, %f52;
	add.f32 	%f940, %f939, %f54;
	add.f32 	%f941, %f940, %f56;
	add.f32 	%f942, %f941, %f58;
	add.f32 	%f943, %f942, %f60;
	add.f32 	%f944, %f943, %f62;
	add.f32 	%f945, %f944, %f64;
	add.f32 	%f946, %f945, %f66;
	add.f32 	%f947, %f946, %f68;
	add.f32 	%f948, %f947, %f70;
	add.f32 	%f949, %f948, %f72;
	add.f32 	%f950, %f949, %f74;
	add.f32 	%f951, %f950, %f76;
	add.f32 	%f952, %f951, %f78;
	add.f32 	%f953, %f952, %f80;
	add.f32 	%f954, %f953, %f82;
	add.f32 	%f955, %f954, %f84;
	add.f32 	%f956, %f955, %f86;
	add.f32 	%f957, %f956, %f88;
	add.f32 	%f958, %f957, %f90;
	add.f32 	%f959, %f958, %f92;
	add.f32 	%f960, %f959, %f94;
	add.f32 	%f961, %f960, %f96;
	add.f32 	%f962, %f961, %f34;
	add.f32 	%f963, %f962, %f36;
	add.f32 	%f964, %f963, %f38;
	add.f32 	%f965, %f964, %f40;
	add.f32 	%f966, %f965, %f42;
	add.f32 	%f967, %f966, %f44;
	add.f32 	%f968, %f967, %f46;
	add.f32 	%f969, %f968, %f48;
	add.f32 	%f970, %f969, %f50;
	add.f32 	%f971, %f970, %f52;
	add.f32 	%f972, %f971, %f54;
	add.f32 	%f973, %f972, %f56;
	add.f32 	%f974, %f973, %f58;
	add.f32 	%f975, %f974, %f60;
	add.f32 	%f976, %f975, %f62;
	add.f32 	%f977, %f976, %f64;
	add.f32 	%f978, %f977, %f66;
	add.f32 	%f979, %f978, %f68;
	add.f32 	%f980, %f979, %f70;
	add.f32 	%f981, %f980, %f72;
	add.f32 	%f982, %f981, %f74;
	add.f32 	%f983, %f982, %f76;
	add.f32 	%f984, %f983, %f78;
	add.f32 	%f985, %f984, %f80;
	add.f32 	%f986, %f985, %f82;
	add.f32 	%f987, %f986, %f84;
	add.f32 	%f988, %f987, %f86;
	add.f32 	%f989, %f988, %f88;
	add.f32 	%f990, %f989, %f90;
	add.f32 	%f991, %f990, %f92;
	add.f32 	%f992, %f991, %f94;
	add.f32 	%f993, %f992, %f96;
	add.f32 	%f994, %f993, %f34;
	add.f32 	%f995, %f994, %f36;
	add.f32 	%f996, %f995, %f38;
	add.f32 	%f997, %f996, %f40;
	add.f32 	%f998, %f997, %f42;
	add.f32 	%f999, %f998, %f44;
	add.f32 	%f1000, %f999, %f46;
	add.f32 	%f1001, %f1000, %f48;
	add.f32 	%f1002, %f1001, %f50;
	add.f32 	%f1003, %f1002, %f52;
	add.f32 	%f1004, %f1003, %f54;
	add.f32 	%f1005, %f1004, %f56;
	add.f32 	%f1006, %f1005, %f58;
	add.f32 	%f1007, %f1006, %f60;
	add.f32 	%f1008, %f1007, %f62;
	add.f32 	%f1009, %f1008, %f64;
	add.f32 	%f1010, %f1009, %f66;
	add.f32 	%f1011, %f1010, %f68;
	add.f32 	%f1012, %f1011, %f70;
	add.f32 	%f1013, %f1012, %f72;
	add.f32 	%f1014, %f1013, %f74;
	add.f32 	%f1015, %f1014, %f76;
	add.f32 	%f1016, %f1015, %f78;
	add.f32 	%f1017, %f1016, %f80;
	add.f32 	%f1018, %f1017, %f82;
	add.f32 	%f1019, %f1018, %f84;
	add.f32 	%f1020, %f1019, %f86;
	add.f32 	%f1021, %f1020, %f88;
	add.f32 	%f1022, %f1021, %f90;
	add.f32 	%f1023, %f1022, %f92;
	add.f32 	%f1024, %f1023, %f94;
	add.f32 	%f1025, %f1024, %f96;
	add.f32 	%f1026, %f1025, %f34;
	add.f32 	%f1027, %f1026, %f36;
	add.f32 	%f1028, %f1027, %f38;
	add.f32 	%f1029, %f1028, %f40;
	add.f32 	%f1030, %f1029, %f42;
	add.f32 	%f1031, %f1030, %f44;
	add.f32 	%f1032, %f1031, %f46;
	add.f32 	%f1033, %f1032, %f48;
	add.f32 	%f1034, %f1033, %f50;
	add.f32 	%f1035, %f1034, %f52;
	add.f32 	%f1036, %f1035, %f54;
	add.f32 	%f1037, %f1036, %f56;
	add.f32 	%f1038, %f1037, %f58;
	add.f32 	%f1039, %f1038, %f60;
	add.f32 	%f1040, %f1039, %f62;
	add.f32 	%f1041, %f1040, %f64;
	add.f32 	%f1042, %f1041, %f66;
	add.f32 	%f1043, %f1042, %f68;
	add.f32 	%f1044, %f1043, %f70;
	add.f32 	%f1045, %f1044, %f72;
	add.f32 	%f1046, %f1045, %f74;
	add.f32 	%f1047, %f1046, %f76;
	add.f32 	%f1048, %f1047, %f78;
	add.f32 	%f1049, %f1048, %f80;
	add.f32 	%f1050, %f1049, %f82;
	add.f32 	%f1051, %f1050, %f84;
	add.f32 	%f1052, %f1051, %f86;
	add.f32 	%f1053, %f1052, %f88;
	add.f32 	%f1054, %f1053, %f90;
	add.f32 	%f1055, %f1054, %f92;
	add.f32 	%f1056, %f1055, %f94;
	add.f32 	%f1057, %f1056, %f96;
	add.f32 	%f1058, %f1057, %f34;
	add.f32 	%f1059, %f1058, %f36;
	add.f32 	%f1060, %f1059, %f38;
	add.f32 	%f1061, %f1060, %f40;
	add.f32 	%f1062, %f1061, %f42;
	add.f32 	%f1063, %f1062, %f44;
	add.f32 	%f1064, %f1063, %f46;
	add.f32 	%f1, %f1064, %f48;
	// begin inline asm
	mov.u64 	%rd6, %clock64;
	// end inline asm
	setp.ne.s32 	%p1, %r1, 0;
	@%p1 bra 	$L__BB2_2;
	ld.param.u64 	%rd10, [_Z14swizzle_kernelPfPx_param_0];
	cvta.to.global.u64 	%rd7, %rd4;
	cvta.to.global.u64 	%rd8, %rd10;
	sub.s64 	%rd9, %rd6, %rd5;
	st.global.u64 	[%rd7], %rd9;
	st.global.f32 	[%rd8], %f1;
$L__BB2_2:
	ret;

}


// ===== COMPILED SASS (sm_100) =====

	.target	sm_100

	.elftype	@"ET_EXEC"


//--------------------- .note.nv.tkinfo           --------------------------
	.section	.note.nv.tkinfo,"",@"SHT_NOTE"
	.sectionflags	@"SHF_NOTE_NV_TKINFO"
	.tkinfo
        /*0018*/ 	.word	0x00000002
        /*0030*/ 	.string	""
        /*0030*/ 	.string	"ptxas"
        /*0030*/ 	.string	"Cuda compilation tools, release 13.0, V13.0.88"
        /*0030*/ 	.string	"Build cuda_13.0.r13.0/compiler.36424714_0"
        /*0030*/ 	.string	"-arch sm_100 -m 64 "



//--------------------- .note.nv.cuinfo           --------------------------
	.section	.note.nv.cuinfo,"",@"SHT_NOTE"
	.sectionflags	@"SHF_NOTE_NV_CUINFO"
        /*0018*/ 	.short	0x0002
        /*001a*/ 	.short	0x0064
        /*001c*/ 	.short	0x0082
	.zero		2


//--------------------- .nv.info                  --------------------------
	.section	.nv.info,"",@"SHT_CUDA_INFO"
	.align	4


	//----- nvinfo : EIATTR_REGCOUNT
	.align		4
        /*0000*/ 	.byte	0x04, 0x2f
        /*0002*/ 	.short	(.L_1 - .L_0)
	.align		4
.L_0:
        /*0004*/ 	.word	index@(_Z21naive_conflict_kernelPfPx)
        /*0008*/ 	.word	0x00000028


	//----- nvinfo : EIATTR_FRAME_SIZE
	.align		4
.L_1:
        /*000c*/ 	.byte	0x04, 0x11
        /*000e*/ 	.short	(.L_3 - .L_2)
	.align		4
.L_2:
        /*0010*/ 	.word	index@(_Z21naive_conflict_kernelPfPx)
        /*0014*/ 	.word	0x00000000


	//----- nvinfo : EIATTR_REGCOUNT
	.align		4
.L_3:
        /*0018*/ 	.byte	0x04, 0x2f
        /*001a*/ 	.short	(.L_5 - .L_4)
	.align		4
.L_4:
        /*001c*/ 	.word	index@(_Z14padding_kernelPfPx)
        /*0020*/ 	.word	0x00000028


	//----- nvinfo : EIATTR_FRAME_SIZE
	.align		4
.L_5:
        /*0024*/ 	.byte	0x04, 0x11
        /*0026*/ 	.short	(.L_7 - .L_6)
	.align		4
.L_6:
        /*0028*/ 	.word	index@(_Z14padding_kernelPfPx)
        /*002c*/ 	.word	0x00000000


	//----- nvinfo : EIATTR_REGCOUNT
	.align		4
.L_7:
        /*0030*/ 	.byte	0x04, 0x2f
        /*0032*/ 	.short	(.L_9 - .L_8)
	.align		4
.L_8:
        /*0034*/ 	.word	index@(_Z14swizzle_kernelPfPx)
        /*0038*/ 	.word	0x00000028


	//----- nvinfo : EIATTR_FRAME_SIZE
	.align		4
.L_9:
        /*003c*/ 	.byte	0x04, 0x11
        /*003e*/ 	.short	(.L_11 - .L_10)
	.align		4
.L_10:
        /*0040*/ 	.word	index@(_Z14swizzle_kernelPfPx)
        /*0044*/ 	.word	0x00000000


	//----- nvinfo : EIATTR_MIN_STACK_SIZE
	.align		4
.L_11:
        /*0048*/ 	.byte	0x04, 0x12
        /*004a*/ 	.short	(.L_13 - .L_12)
	.align		4
.L_12:
        /*004c*/ 	.word	index@(_Z14swizzle_kernelPfPx)
        /*0050*/ 	.word	0x00000000


	//----- nvinfo : EIATTR_MIN_STACK_SIZE
	.align		4
.L_13:
        /*0054*/ 	.byte	0x04, 0x12
        /*0056*/ 	.short	(.L_15 - .L_14)
	.align		4
.L_14:
        /*0058*/ 	.word	index@(_Z14padding_kernelPfPx)
        /*005c*/ 	.word	0x00000000


	//----- nvinfo : EIATTR_MIN_STACK_SIZE
	.align		4
.L_15:
        /*0060*/ 	.byte	0x04, 0x12
        /*0062*/ 	.short	(.L_17 - .L_16)
	.align		4
.L_16:
        /*0064*/ 	.word	index@(_Z21naive_conflict_kernelPfPx)
        /*0068*/ 	.word	0x00000000
.L_17:


//--------------------- .nv.compat                --------------------------
	.section	.nv.compat,"",@"SHT_CUDA_COMPAT_INFO"
	.align	4
        /*0000*/ 	.byte	0x02, 0x09, 0x00, 0x00, 0x02, 0x02, 0x01, 0x00, 0x02, 0x05, 0x05, 0x00, 0x03, 0x07, 0x01, 0x01
        /*0010*/ 	.byte	0x02, 0x03, 0x00, 0x00, 0x02, 0x06, 0x01, 0x00, 0x04, 0x0b, 0x08, 0x00, 0x09, 0x00, 0x00, 0x00
        /*0020*/ 	.byte	0x00, 0x00, 0x00, 0x00


//--------------------- .nv.info._Z14swizzle_kernelPfPx --------------------------
	.section	.nv.info._Z14swizzle_kernelPfPx,"",@"SHT_CUDA_INFO"
	.sectionflags	@""
	.align	4


	//----- nvinfo : EIATTR_CUDA_API_VERSION
	.align		4
        /*0000*/ 	.byte	0x04, 0x37
        /*0002*/ 	.short	(.L_19 - .L_18)
.L_18:
        /*0004*/ 	.word	0x00000082


	//----- nvinfo : EIATTR_KPARAM_INFO
	.align		4
.L_19:
        /*0008*/ 	.byte	0x04, 0x17
        /*000a*/ 	.short	(.L_21 - .L_20)
.L_20:
        /*000c*/ 	.word	0x00000000
        /*0010*/ 	.short	0x0001
        /*0012*/ 	.short	0x0008
        /*0014*/ 	.byte	0x00, 0xf5, 0x21, 0x00


	//----- nvinfo : EIATTR_KPARAM_INFO
	.align		4
.L_21:
        /*0018*/ 	.byte	0x04, 0x17
        /*001a*/ 	.short	(.L_23 - .L_22)
.L_22:
        /*001c*/ 	.word	0x00000000
        /*0020*/ 	.short	0x0000
        /*0022*/ 	.short	0x0000
        /*0024*/ 	.byte	0x00, 0xf5, 0x21, 0x00


	//----- nvinfo : EIATTR_SPARSE_MMA_MASK
	.align		4
.L_23:
        /*0028*/ 	.byte	0x03, 0x50
        /*002a*/ 	.short	0x0000


	//----- nvinfo : EIATTR_MAXREG_COUNT
	.align		4
        /*002c*/ 	.byte	0x03, 0x1b
        /*002e*/ 	.short	0x00ff


	//----- nvinfo : EIATTR_NUM_BARRIERS
	.align		4
        /*0030*/ 	.byte	0x02, 0x4c
        /*0032*/ 	.byte	0x01
	.zero		1


	//----- nvinfo : EIATTR_MERCURY_ISA_VERSION
	.align		4
        /*0034*/ 	.byte	0x03, 0x5f
        /*0036*/ 	.short	0x0101


	//----- nvinfo : EIATTR_VRC_CTA_INIT_COUNT
	.align		4
        /*0038*/ 	.byte	0x02, 0x4a
	.zero		1
	.zero		1


	//----- nvinfo : EIATTR_EXIT_INSTR_OFFSETS
	.align		4
        /*003c*/ 	.byte	0x04, 0x1c
        /*003e*/ 	.short	(.L_25 - .L_24)


	//   ....[0]....
.L_24:
        /*0040*/ 	.word	0x00004990


	//   ....[1]....
        /*0044*/ 	.word	0x00004a10


	//----- nvinfo : EIATTR_CBANK_PARAM_SIZE
	.align		4
.L_25:
        /*0048*/ 	.byte	0x03, 0x19
        /*004a*/ 	.short	0x0010


	//----- nvinfo : EIATTR_PARAM_CBANK
	.align		4
        /*004c*/ 	.byte	0x04, 0x0a
        /*004e*/ 	.short	(.L_27 - .L_26)
	.align		4
.L_26:
        /*0050*/ 	.word	index@(.nv.constant0._Z14swizzle_kernelPfPx)
        /*0054*/ 	.short	0x0380
        /*0056*/ 	.short	0x0010


	//----- nvinfo : EIATTR_SW_WAR
	.align		4
.L_27:
        /*0058*/ 	.byte	0x04, 0x36
        /*005a*/ 	.short	(.L_29 - .L_28)
.L_28:
        /*005c*/ 	.word	0x00000008
.L_29:


//--------------------- .nv.info._Z14padding_kernelPfPx --------------------------
	.section	.nv.info._Z14padding_kernelPfPx,"",@"SHT_CUDA_INFO"
	.sectionflags	@""
	.align	4


	//----- nvinfo : EIATTR_CUDA_API_VERSION
	.align		4
        /*0000*/ 	.byte	0x04, 0x37
        /*0002*/ 	.short	(.L_31 - .L_30)
.L_30:
        /*0004*/ 	.word	0x00000082


	//----- nvinfo : EIATTR_KPARAM_INFO
	.align		4
.L_31:
        /*0008*/ 	.byte	0x04, 0x17
        /*000a*/ 	.short	(.L_33 - .L_32)
.L_32:
        /*000c*/ 	.word	0x00000000
        /*0010*/ 	.short	0x0001
        /*0012*/ 	.short	0x0008
        /*0014*/ 	.byte	0x00, 0xf5, 0x21, 0x00


	//----- nvinfo : EIATTR_KPARAM_INFO
	.align		4
.L_33:
        /*0018*/ 	.byte	0x04, 0x17
        /*001a*/ 	.short	(.L_35 - .L_34)
.L_34:
        /*001c*/ 	.word	0x00000000
        /*0020*/ 	.short	0x0000
        /*0022*/ 	.short	0x0000
        /*0024*/ 	.byte	0x00, 0xf5, 0x21, 0x00


	//----- nvinfo : EIATTR_SPARSE_MMA_MASK
	.align		4
.L_35:
        /*0028*/ 	.byte	0x03, 0x50
        /*002a*/ 	.short	0x0000


	//----- nvinfo : EIATTR_MAXREG_COUNT
	.align		4
        /*002c*/ 	.byte	0x03, 0x1b
        /*002e*/ 	.short	0x00ff


	//----- nvinfo : EIATTR_NUM_BARRIERS
	.align		4
        /*0030*/ 	.byte	0x02, 0x4c
        /*0032*/ 	.byte	0x01
	.zero		1


	//----- nvinfo : EIATTR_MERCURY_ISA_VERSION
	.align		4
        /*0034*/ 	.byte	0x03, 0x5f
        /*0036*/ 	.short	0x0101


	//----- nvinfo : EIATTR_VRC_CTA_INIT_COUNT
	.align		4
        /*0038*/ 	.byte	0x02, 0x4a
	.zero		1
	.zero		1


	//----- nvinfo : EIATTR_EXIT_INSTR_OFFSETS
	.align		4
        /*003c*/ 	.byte	0x04, 0x1c
        /*003e*/ 	.short	(.L_37 - .L_36)


	//   ....[0]....
.L_36:
        /*0040*/ 	.word	0x00004720


	//   ....[1]....
        /*0044*/ 	.word	0x000047a0


	//----- nvinfo : EIATTR_CBANK_PARAM_SIZE
	.align		4
.L_37:
        /*0048*/ 	.byte	0x03, 0x19
        /*004a*/ 	.short	0x0010


	//----- nvinfo : EIATTR_PARAM_CBANK
	.align		4
        /*004c*/ 	.byte	0x04, 0x0a
        /*004e*/ 	.short	(.L_39 - .L_38)
	.align		4
.L_38:
        /*0050*/ 	.word	index@(.nv.constant0._Z14padding_kernelPfPx)
        /*0054*/ 	.short	0x0380
        /*0056*/ 	.short	0x0010


	//----- nvinfo : EIATTR_SW_WAR
	.align		4
.L_39:
        /*0058*/ 	.byte	0x04, 0x36
        /*005a*/ 	.short	(.L_41 - .L_40)
.L_40:
        /*005c*/ 	.word	0x00000008
.L_41:


//--------------------- .nv.info._Z21naive_conflict_kernelPfPx --------------------------
	.section	.nv.info._Z21naive_conflict_kernelPfPx,"",@"SHT_CUDA_INFO"
	.sectionflags	@""
	.align	4


	//----- nvinfo : EIATTR_CUDA_API_VERSION
	.align		4
        /*0000*/ 	.byte	0x04, 0x37
        /*0002*/ 	.short	(.L_43 - .L_42)
.L_42:
        /*0004*/ 	.word	0x00000082


	//----- nvinfo : EIATTR_KPARAM_INFO
	.align		4
.L_43:
        /*0008*/ 	.byte	0x04, 0x17
        /*000a*/ 	.short	(.L_45 - .L_44)
.L_44:
        /*000c*/ 	.word	0x00000000
        /*0010*/ 	.short	0x0001
        /*0012*/ 	.short	0x0008
        /*0014*/ 	.byte	0x00, 0xf5, 0x21, 0x00


	//----- nvinfo : EIATTR_KPARAM_INFO
	.align		4
.L_45:
        /*0018*/ 	.byte	0x04, 0x17
        /*001a*/ 	.short	(.L_47 - .L_46)
.L_46:
        /*001c*/ 	.word	0x00000000
        /*0020*/ 	.short	0x0000
        /*0022*/ 	.short	0x0000
        /*0024*/ 	.byte	0x00, 0xf5, 0x21, 0x00


	//----- nvinfo : EIATTR_SPARSE_MMA_MASK
	.align		4
.L_47:
        /*0028*/ 	.byte	0x03, 0x50
        /*002a*/ 	.short	0x0000


	//----- nvinfo : EIATTR_MAXREG_COUNT
	.align		4
        /*002c*/ 	.byte	0x03, 0x1b
        /*002e*/ 	.short	0x00ff


	//----- nvinfo : EIATTR_NUM_BARRIERS
	.align		4
        /*0030*/ 	.byte	0x02, 0x4c
        /*0032*/ 	.byte	0x01
	.zero		1


	//----- nvinfo : EIATTR_MERCURY_ISA_VERSION
	.align		4
        /*0034*/ 	.byte	0x03, 0x5f
        /*0036*/ 	.short	0x0101


	//----- nvinfo : EIATTR_VRC_CTA_INIT_COUNT
	.align		4
        /*0038*/ 	.byte	0x02, 0x4a
	.zero		1
	.zero		1


	//----- nvinfo : EIATTR_EXIT_INSTR_OFFSETS
	.align		4
        /*003c*/ 	.byte	0x04, 0x1c
        /*003e*/ 	.short	(.L_49 - .L_48)


	//   ....[0]....
.L_48:
        /*0040*/ 	.word	0x00004410


	//   ....[1]....
        /*0044*/ 	.word	0x00004490


	//----- nvinfo : EIATTR_CBANK_PARAM_SIZE
	.align		4
.L_49:
        /*0048*/ 	.byte	0x03, 0x19
        /*004a*/ 	.short	0x0010


	//----- nvinfo : EIATTR_PARAM_CBANK
	.align		4
        /*004c*/ 	.byte	0x04, 0x0a
        /*004e*/ 	.short	(.L_51 - .L_50)
	.align		4
.L_50:
        /*0050*/ 	.word	index@(.nv.constant0._Z21naive_conflict_kernelPfPx)
        /*0054*/ 	.short	0x0380
        /*0056*/ 	.short	0x0010


	//----- nvinfo : EIATTR_SW_WAR
	.align		4
.L_51:
        /*0058*/ 	.byte	0x04, 0x36
        /*005a*/ 	.short	(.L_53 - .L_52)
.L_52:
        /*005c*/ 	.word	0x00000008
.L_53:


//--------------------- .nv.callgraph             --------------------------
	.section	.nv.callgraph,"",@"SHT_CUDA_CALLGRAPH"
	.align	4
	.sectionentsize	8
	.align		4
        /*0000*/ 	.word	0x00000000
	.align		4
        /*0004*/ 	.word	0xffffffff
	.align		4
        /*0008*/ 	.word	0x00000000
	.align		4
        /*000c*/ 	.word	0xfffffffe
	.align		4
        /*0010*/ 	.word	0x00000000
	.align		4
        /*0014*/ 	.word	0xfffffffd
	.align		4
        /*0018*/ 	.word	0x00000000
	.align		4
        /*001c*/ 	.word	0xfffffffc


//--------------------- .text._Z14swizzle_kernelPfPx --------------------------
	.section	.text._Z14swizzle_kernelPfPx,"ax",@progbits
	.align	128
        .global         _Z14swizzle_kernelPfPx
        .type           _Z14swizzle_kernelPfPx,@function
        .size           _Z14swizzle_kernelPfPx,(.L_x_3 - _Z14swizzle_kernelPfPx)
        .other          _Z14swizzle_kernelPfPx,@"STO_CUDA_ENTRY STV_DEFAULT"
_Z14swizzle_kernelPfPx:
.text._Z14swizzle_kernelPfPx:
[----:B------:R-:W-:Y:S01]  /*0000*/  LDC R1, c[0x0][0x37c] ;  /* 0x0000df00ff017b82 */ /* 0x000fe20000000800 */
[----:B------:R-:W0:Y:S07]  /*0010*/  S2R R36, SR_TID.X ;  /* 0x0000000000247919 */ /* 0x000e2e0000002100 */
[----:B------:R-:W1:Y:S01]  /*0020*/  S2UR UR5, SR_CgaCtaId ;  /* 0x00000000000579c3 */ /* 0x000e620000008800 */
[----:B------:R-:W-:Y:S02]  /*0030*/  UMOV UR4, 0x400 ;  /* 0x0000040000047882 */ /* 0x000fe40000000000 */
[----:B-1----:R-:W-:Y:S01]  /*0040*/  ULEA UR4, UR5, UR4, 0x18 ;  /* 0x0000000405047291 */ /* 0x002fe2000f8ec0ff */
[----:B0-----:R-:W-:-:S02]  /*0050*/  IADD3 R0, PT, PT, R36, 0x8, RZ ;  /* 0x0000000824007810 */ /* 0x001fc40007ffe0ff */
[C---:B------:R-:W-:Y:S02]  /*0060*/  IADD3 R13, PT, PT, R36.reuse, 0x9, RZ ;  /* 0x00000009240d7810 */ /* 0x040fe40007ffe0ff */
[C---:B------:R-:W-:Y:S02]  /*0070*/  IADD3 R14, PT, PT, R36.reuse, 0xa, RZ ;  /* 0x0000000a240e7810 */ /* 0x040fe40007ffe0ff */
[C---:B------:R-:W-:Y:S02]  /*0080*/  IADD3 R15, PT, PT, R36.reuse, 0xb, RZ ;  /* 0x0000000b240f7810 */ /* 0x040fe40007ffe0ff */
[C---:B------:R-:W-:Y:S02]  /*0090*/  IADD3 R5, PT, PT, R36.reuse, 0x1, RZ ;  /* 0x0000000124057810 */ /* 0x040fe40007ffe0ff */
[C---:B------:R-:W-:Y:S02]  /*00a0*/  IADD3 R6, PT, PT, R36.reuse, 0x2, RZ ;  /* 0x0000000224067810 */ /* 0x040fe40007ffe0ff */
[----:B------:R-:W-:-:S02]  /*00b0*/  IADD3 R7, PT, PT, R36, 0x3, RZ ;  /* 0x0000000324077810 */ /* 0x000fc40007ffe0ff */
[C---:B------:R-:W-:Y:S02]  /*00c0*/  IADD3 R8, PT, PT, R36.reuse, 0x4, RZ ;  /* 0x0000000424087810 */ /* 0x040fe40007ffe0ff */
[C---:B------:R-:W-:Y:S02]  /*00d0*/  IADD3 R9, PT, PT, R36.reuse, 0x5, RZ ;  /* 0x0000000524097810 */ /* 0x040fe40007ffe0ff */
[C---:B------:R-:W-:Y:S02]  /*00e0*/  IADD3 R10, PT, PT, R36.reuse, 0x6, RZ ;  /* 0x00000006240a7810 */ /* 0x040fe40007ffe0ff */
[C---:B------:R-:W-:Y:S02]  /*00f0*/  IADD3 R11, PT, PT, R36.reuse, 0x7, RZ ;  /* 0x00000007240b7810 */ /* 0x040fe40007ffe0ff */
[----:B------:R-:W-:Y:S02]  /*0100*/  LEA R32, R36, UR4, 0x7 ;  /* 0x0000000424207c11 */ /* 0x000fe4000f8e38ff */
[----:B------:R-:W-:-:S02]  /*0110*/  I2FP.F32.U32 R12, R0 ;  /* 0x00000000000c7245 */ /* 0x000fc40000201000 */
[----:B------:R-:W-:Y:S02]  /*0120*/  I2FP.F32.U32 R13, R13 ;  /* 0x0000000d000d7245 */ /* 0x000fe40000201000 */
[----:B------:R-:W-:Y:S02]  /*0130*/  I2FP.F32.U32 R14, R14 ;  /* 0x0000000e000e7245 */ /* 0x000fe40000201000 */
[----:B------:R-:W-:Y:S02]  /*0140*/  I2FP.F32.U32 R15, R15 ;  /* 0x0000000f000f7245 */ /* 0x000fe40000201000 */
[----:B------:R-:W-:Y:S02]  /*0150*/  I2FP.F32.U32 R4, R36 ;  /* 0x0000002400047245 */ /* 0x000fe40000201000 */
[----:B------:R-:W-:Y:S01]  /*0160*/  I2FP.F32.U32 R5, R5 ;  /* 0x0000000500057245 */ /* 0x000fe20000201000 */
[----:B------:R0:W-:Y:S01]  /*0170*/  STS.128 [R32+0x20], R12 ;  /* 0x0000200c20007388 */ /* 0x0001e20000000c00 */
[----:B------:R-:W-:-:S02]  /*0180*/  I2FP.F32.U32 R6, R6 ;  /* 0x0000000600067245 */ /* 0x000fc40000201000 */
[----:B------:R-:W-:Y:S02]  /*0190*/  I2FP.F32.U32 R7, R7 ;  /* 0x0000000700077245 */ /* 0x000fe40000201000 */
[----:B------:R-:W-:Y:S02]  /*01a0*/  I2FP.F32.U32 R8, R8 ;  /* 0x0000000800087245 */ /* 0x000fe40000201000 */
[----:B------:R-:W-:Y:S01]  /*01b0*/  I2FP.F32.U32 R9, R9 ;  /* 0x0000000900097245 */ /* 0x000fe20000201000 */
[----:B------:R1:W-:Y:S01]  /*01c0*/  STS.128 [R32], R4 ;  /* 0x0000000420007388 */ /* 0x0003e20000000c00 */
[----:B------:R-:W-:Y:S02]  /*01d0*/  I2FP.F32.U32 R10, R10 ;  /* 0x0000000a000a7245 */ /* 0x000fe40000201000 */
[----:B------:R-:W-:Y:S02]  /*01e0*/  I2FP.F32.U32 R11, R11 ;  /* 0x0000000b000b7245 */ /* 0x000fe40000201000 */
[----:B------:R-:W-:-:S02]  /*01f0*/  IADD3 R16, PT, PT, R36, 0xf, RZ ;  /* 0x0000000f24107810 */ /* 0x000fc40007ffe0ff */
[C---:B------:R-:W-:Y:S01]  /*0200*/  IADD3 R17, PT, PT, R36.reuse, 0x10, RZ ;  /* 0x0000001024117810 */ /* 0x040fe20007ffe0ff */
[----:B------:R2:W-:Y:S01]  /*0210*/  STS.128 [R32+0x10], R8 ;  /* 0x0000100820007388 */ /* 0x0005e20000000c00 */
        /* <DEDUP_REMOVED lines=8> */
[C---:B0-----:R-:W-:Y:S02]  /*02a0*/  IADD3 R14, PT, PT, R36.reuse, 0x16, RZ ;  /* 0x00000016240e7810 */ /* 0x041fe40007ffe0ff */
[C---:B------:R-:W-:Y:S02]  /*02b0*/  IADD3 R15, PT, PT, R36.reuse, 0x17, RZ ;  /* 0x00000017240f7810 */ /* 0x040fe40007ffe0ff */
[----:B------:R-:W-:-:S02]  /*02c0*/  IADD3 R27, PT, PT, R36, 0x18, RZ ;  /* 0x00000018241b7810 */ /* 0x000fc40007ffe0ff */
[C---:B------:R-:W-:Y:S02]  /*02d0*/  IADD3 R28, PT, PT, R36.reuse, 0x19, RZ ;  /* 0x00000019241c7810 */ /* 0x040fe40007ffe0ff */
[C---:B------:R-:W-:Y:S02]  /*02e0*/  IADD3 R29, PT, PT, R36.reuse, 0x1a, RZ ;  /* 0x0000001a241d7810 */ /* 0x040fe40007ffe0ff */
[C---:B------:R-:W-:Y:S02]  /*02f0*/  IADD3 R30, PT, PT, R36.reuse, 0x1b, RZ ;  /* 0x0000001b241e7810 */ /* 0x040fe40007ffe0ff */
[C---:B------:R-:W-:Y:S02]  /*0300*/  IADD3 R20, PT, PT, R36.reuse, 0x1c, RZ ;  /* 0x0000001c24147810 */ /* 0x040fe40007ffe0ff */
[C---:B------:R-:W-:Y:S02]  /*0310*/  IADD3 R21, PT, PT, R36.reuse, 0x1d, RZ ;  /* 0x0000001d24157810 */ /* 0x040fe40007ffe0ff */
[----:B------:R-:W-:-:S02]  /*0320*/  IADD3 R22, PT, PT, R36, 0x1e, RZ ;  /* 0x0000001e24167810 */ /* 0x000fc40007ffe0ff */
[----:B------:R-:W-:Y:S02]  /*0330*/  IADD3 R23, PT, PT, R36, 0x1f, RZ ;  /* 0x0000001f24177810 */ /* 0x000fe40007ffe0ff */
[----:B-1----:R-:W-:Y:S02]  /*0340*/  I2FP.F32.U32 R7, R16 ;  /* 0x0000001000077245 */ /* 0x002fe40000201000 */
[----:B--2---:R-:W-:Y:S02]  /*0350*/  I2FP.F32.U32 R8, R17 ;  /* 0x0000001100087245 */ /* 0x004fe40000201000 */
[----:B------:R-:W-:Y:S02]  /*0360*/  I2FP.F32.U32 R9, R18 ;  /* 0x0000001200097245 */ /* 0x000fe40000201000 */
[----:B------:R-:W-:Y:S02]  /*0370*/  I2FP.F32.U32 R10, R19 ;  /* 0x00000013000a7245 */ /* 0x000fe40000201000 */
[----:B------:R-:W-:-:S02]  /*0380*/  I2FP.F32.U32 R4, R0 ;  /* 0x0000000000047245 */ /* 0x000fc40000201000 */
[----:B------:R-:W-:Y:S02]  /*0390*/  I2FP.F32.U32 R5, R2 ;  /* 0x0000000200057245 */ /* 0x000fe40000201000 */
[----:B------:R-:W-:Y:S02]  /*03a0*/  I2FP.F32.U32 R6, R3 ;  /* 0x0000000300067245 */ /* 0x000fe40000201000 */
[----:B------:R-:W-:Y:S02]  /*03b0*/  I2FP.F32.U32 R11, R24 ;  /* 0x00000018000b7245 */ /* 0x000fe40000201000 */
[----:B------:R-:W-:Y:S01]  /*03c0*/  I2FP.F32.U32 R12, R25 ;  /* 0x00000019000c7245 */ /* 0x000fe20000201000 */
[----:B------:R-:W-:Y:S01]  /*03d0*/  STS.128 [R32+0x30], R4 ;  /* 0x0000300420007388 */ /* 0x000fe20000000c00 */
[----:B------:R-:W-:Y:S02]  /*03e0*/  I2FP.F32.U32 R13, R26 ;  /* 0x0000001a000d7245 */ /* 0x000fe40000201000 */
[----:B------:R-:W-:Y:S01]  /*03f0*/  I2FP.F32.U32 R14, R14 ;  /* 0x0000000e000e7245 */ /* 0x000fe20000201000 */
[----:B------:R0:W-:Y:S01]  /*0400*/  STS.128 [R32+0x40], R8 ;  /* 0x0000400820007388 */ /* 0x0001e20000000c00 */
[----:B------:R-:W-:-:S02]  /*0410*/  I2FP.F32.U32 R15, R15 ;  /* 0x0000000f000f7245 */ /* 0x000fc40000201000 */
[----:B------:R-:W-:Y:S02]  /*0420*/  I2FP.F32.U32 R16, R27 ;  /* 0x0000001b00107245 */ /* 0x000fe40000201000 */
[----:B------:R-:W-:Y:S01]  /*0430*/  I2FP.F32.U32 R17, R28 ;  /* 0x0000001c00117245 */ /* 0x000fe20000201000 */
[----:B------:R1:W-:Y:S01]  /*0440*/  STS.128 [R32+0x50], R12 ;  /* 0x0000500c20007388 */ /* 0x0003e20000000c00 */
[----:B------:R-:W-:Y:S02]  /*0450*/  I2FP.F32.U32 R18, R29 ;  /* 0x0000001d00127245 */ /* 0x000fe40000201000 */
[----:B------:R-:W-:Y:S02]  /*0460*/  I2FP.F32.U32 R19, R30 ;  /* 0x0000001e00137245 */ /* 0x000fe40000201000 */
[----:B------:R-:W-:Y:S02]  /*0470*/  I2FP.F32.U32 R20, R20 ;  /* 0x0000001400147245 */ /* 0x000fe40000201000 */
[----:B------:R-:W-:Y:S01]  /*0480*/  I2FP.F32.U32 R21, R21 ;  /* 0x0000001500157245 */ /* 0x000fe20000201000 */
[----:B------:R2:W-:Y:S01]  /*0490*/  STS.128 [R32+0x60], R16 ;  /* 0x0000601020007388 */ /* 0x0005e20000000c00 */
[----:B------:R-:W-:-:S02]  /*04a0*/  I2FP.F32.U32 R22, R22 ;  /* 0x0000001600167245 */ /* 0x000fc40000201000 */
[----:B------:R-:W-:-:S05]  /*04b0*/  I2FP.F32.U32 R23, R23 ;  /* 0x0000001700177245 */ /* 0x000fca0000201000 */
[----:B------:R3:W-:Y:S01]  /*04c0*/  STS.128 [R32+0x70], R20 ;  /* 0x0000701420007388 */ /* 0x0007e20000000c00 */
[----:B------:R-:W-:Y:S01]  /*04d0*/  BAR.SYNC.DEFER_BLOCKING 0x0 ;  /* 0x0000000000007b1d */ /* 0x000fe20000010000 */
[----:B------:R-:W-:Y:S02]  /*04e0*/  CS2R R2, SR_CLOCKLO ;  /* 0x0000000000027805 */ /* 0x000fe40000015000 */
[----:B0-----:R-:W-:-:S04]  /*04f0*/  SHF.L.U32 R11, R36, 0x2, RZ ;  /* 0x00000002240b7819 */ /* 0x001fc800000006ff */
[C---:B------:R-:W-:Y:S02]  /*0500*/  IADD3 R10, PT, PT, R32.reuse, R11, RZ ;  /* 0x0000000b200a7210 */ /* 0x040fe40007ffe0ff */
[C---:B------:R-:W-:Y:S02]  /*0510*/  LOP3.LUT R5, R11.reuse, 0x4, RZ, 0x3c, !PT ;  /* 0x000000040b057812 */ /* 0x040fe400078e3cff */
[C---:B------:R-:W-:Y:S02]  /*0520*/  LOP3.LUT R7, R11.reuse, 0x8, RZ, 0x3c, !PT ;  /* 0x000000080b077812 */ /* 0x040fe400078e3cff */
[C---:B------:R-:W-:Y:S01]  /*0530*/  IADD3 R5, PT, PT, R32.reuse, R5, RZ ;  /* 0x0000000520057210 */ /* 0x040fe20007ffe0ff */
[----:B------:R-:W0:Y:S01]  /*0540*/  LDS R10, [R10] ;  /* 0x000000000a0a7984 */ /* 0x000e220000000800 */
[C---:B-1----:R-:W-:Y:S02]  /*0550*/  LOP3.LUT R13, R11.reuse, 0xc, RZ, 0x3c, !PT ;  /* 0x0000000c0b0d7812 */ /* 0x042fe400078e3cff */
[----:B------:R-:W-:Y:S01]  /*0560*/  IADD3 R8, PT, PT, R32, R7, RZ ;  /* 0x0000000720087210 */ /* 0x000fe20007ffe0ff */
[----:B------:R-:W1:Y:S01]  /*0570*/  LDS R9, [R5] ;  /* 0x0000000005097984 */ /* 0x000e620000000800 */
[----:B------:R-:W-:-:S02]  /*0580*/  LOP3.LUT R15, R11, 0x10, RZ, 0x3c, !PT ;  /* 0x000000100b0f7812 */ /* 0x000fc400078e3cff */
[C---:B------:R-:W-:Y:S02]  /*0590*/  IADD3 R7, PT, PT, R32.reuse, R13, RZ ;  /* 0x0000000d20077210 */ /* 0x040fe40007ffe0ff */
[----:B------:R-:W4:Y:S01]  /*05a0*/  LDS R8, [R8] ;  /* 0x0000000008087984 */ /* 0x000f220000000800 */
[C---:B------:R-:W-:Y:S02]  /*05b0*/  IADD3 R6, PT, PT, R32.reuse, R15, RZ ;  /* 0x0000000f20067210 */ /* 0x040fe40007ffe0ff */
[C---:B------:R-:W-:Y:S01]  /*05c0*/  LOP3.LUT R13, R11.reuse, 0x14, RZ, 0x3c, !PT ;  /* 0x000000140b0d7812 */ /* 0x040fe200078e3cff */
[----:B------:R-:W5:Y:S01]  /*05d0*/  LDS R7, [R7] ;  /* 0x0000000007077984 */ /* 0x000f620000000800 */
[C---:B------:R-:W-:Y:S02]  /*05e0*/  LOP3.LUT R15, R11.reuse, 0x18, RZ, 0x3c, !PT ;  /* 0x000000180b0f7812 */ /* 0x040fe400078e3cff */
[----:B------:R-:W-:Y:S01]  /*05f0*/  IADD3 R13, PT, PT, R32, R13, RZ ;  /* 0x0000000d200d7210 */ /* 0x000fe20007ffe0ff */
[----:B------:R-:W5:Y:S01]  /*0600*/  LDS R6, [R6] ;  /* 0x0000000006067984 */ /* 0x000f620000000800 */
[----:B--2---:R-:W-:-:S02]  /*0610*/  LOP3.LUT R17, R11, 0x1c, RZ, 0x3c, !PT ;  /* 0x0000001c0b117812 */ /* 0x004fc400078e3cff */
[C---:B------:R-:W-:Y:S01]  /*0620*/  IADD3 R4, PT, PT, R32.reuse, R15, RZ ;  /* 0x0000000f20047210 */ /* 0x040fe20007ffe0ff */
[----:B------:R2:W5:Y:S01]  /*0630*/  LDS R5, [R13] ;  /* 0x000000000d057984 */ /* 0x0005620000000800 */
[C---:B------:R-:W-:Y:S02]  /*0640*/  IADD3 R0, PT, PT, R32.reuse, R17, RZ ;  /* 0x0000001120007210 */ /* 0x040fe40007ffe0ff */
[C---:B------:R-:W-:Y:S02]  /*0650*/  LOP3.LUT R15, R11.reuse, 0x20, RZ, 0x3c, !PT ;  /* 0x000000200b0f7812 */ /* 0x040fe400078e3cff */
[----:B------:R-:W5:Y:S01]  /*0660*/  LDS R4, [R4] ;  /* 0x0000000004047984 */ /* 0x000f620000000800 */
[C---:B------:R-:W-:Y:S02]  /*0670*/  LOP3.LUT R17, R11.reuse, 0x24, RZ, 0x3c, !PT ;  /* 0x000000240b117812 */ /* 0x040fe400078e3cff */
[----:B------:R-:W-:Y:S01]  /*0680*/  IADD3 R15, PT, PT, R32, R15, RZ ;  /* 0x0000000f200f7210 */ /* 0x000fe20007ffe0ff */
[----:B------:R-:W5:Y:S01]  /*0690*/  LDS R0, [R0] ;  /* 0x0000000000007984 */ /* 0x000f620000000800 */
[----:B------:R-:W-:-:S02]  /*06a0*/  LOP3.LUT R19, R11, 0x28, RZ, 0x3c, !PT ;  /* 0x000000280b137812 */ /* 0x000fc400078e3cff */
[C---:B------:R-:W-:Y:S01]  /*06b0*/  IADD3 R17, PT, PT, R32.reuse, R17, RZ ;  /* 0x0000001120117210 */ /* 0x040fe20007ffe0ff */
[----:B------:R1:W5:Y:S01]  /*06c0*/  LDS R31, [R15] ;  /* 0x000000000f1f7984 */ /* 0x0003620000000800 */
[C---:B---3--:R-:W-:Y:S02]  /*06d0*/  LOP3.LUT R21, R11.reuse, 0x2c, RZ, 0x3c, !PT ;  /* 0x0000002c0b157812 */ /* 0x048fe400078e3cff */
[C---:B------:R-:W-:Y:S01]  /*06e0*/  IADD3 R19, PT, PT, R32.reuse, R19, RZ ;  /* 0x0000001320137210 */ /* 0x040fe20007ffe0ff */
[----:B------:R3:W5:Y:S01]  /*06f0*/  LDS R30, [R17] ;  /* 0x00000000111e7984 */ /* 0x0007620000000800 */
[C---:B--2---:R-:W-:Y:S01]  /*0700*/  LOP3.LUT R13, R11.reuse, 0x30, RZ, 0x3c, !PT ;  /* 0x000000300b0d7812 */ /* 0x044fe200078e3cff */
[----:B0-----:R-:W-:Y:S01]  /*0710*/  FADD R12, RZ, R10 ;  /* 0x0000000aff0c7221 */ /* 0x001fe20000000000 */
[C---:B------:R-:W-:Y:S01]  /*0720*/  IADD3 R21, PT, PT, R32.reuse, R21, RZ ;  /* 0x0000001520157210 */ /* 0x040fe20007ffe0ff */
[----:B------:R0:W2:Y:S01]  /*0730*/  LDS R29, [R19] ;  /* 0x00000000131d7984 */ /* 0x0000a20000000800 */
[----:B------:R-:W-:Y:S01]  /*0740*/  IADD3 R27, PT, PT, R32, R13, RZ ;  /* 0x0000000d201b7210 */ /* 0x000fe20007ffe0ff */
[----:B-1----:R-:W-:Y:S01]  /*0750*/  FADD R13, R12, R9 ;  /* 0x000000090c0d7221 */ /* 0x002fe20000000000 */
[C---:B------:R-:W-:Y:S01]  /*0760*/  LOP3.LUT R23, R11.reuse, 0x34, RZ, 0x3c, !PT ;  /* 0x000000340b177812 */ /* 0x040fe200078e3cff */
[----:B------:R1:W2:Y:S01]  /*0770*/  LDS R28, [R21] ;  /* 0x00000000151c7984 */ /* 0x0002a20000000800 */
[----:B------:R-:W-:-:S02]  /*0780*/  LOP3.LUT R15, R11, 0x38, RZ, 0x3c, !PT ;  /* 0x000000380b0f7812 */ /* 0x000fc400078e3cff */
[C---:B------:R-:W-:Y:S01]  /*0790*/  IADD3 R23, PT, PT, R32.reuse, R23, RZ ;  /* 0x0000001720177210 */ /* 0x040fe20007ffe0ff */
[----:B------:R-:W2:Y:S01]  /*07a0*/  LDS R27, [R27] ;  /* 0x000000001b1b7984 */ /* 0x000ea20000000800 */
[----:B----4-:R-:W-:Y:S01]  /*07b0*/  FADD R12, R13, R8 ;  /* 0x000000080d0c7221 */ /* 0x010fe20000000000 */
[C---:B---3--:R-:W-:Y:S02]  /*07c0*/  LOP3.LUT R17, R11.reuse, 0x3c, RZ, 0x3c, !PT ;  /* 0x0000003c0b117812 */ /* 0x048fe400078e3cff */
[----:B------:R-:W-:Y:S01]  /*07d0*/  IADD3 R15, PT, PT, R32, R15, RZ ;  /* 0x0000000f200f7210 */ /* 0x000fe20007ffe0ff */
[----:B------:R-:W3:Y:S01]  /*07e0*/  LDS R26, [R23] ;  /* 0x00000000171a7984 */ /* 0x000ee20000000800 */
[----:B-----5:R-:W-:Y:S01]  /*07f0*/  FADD R13, R12, R7 ;  /* 0x000000070c0d7221 */ /* 0x020fe20000000000 */
[----:B0-----:R-:W-:Y:S02]  /*0800*/  LOP3.LUT R19, R11, 0x40, RZ, 0x3c, !PT ;  /* 0x000000400b137812 */ /* 0x001fe400078e3cff */
[----:B------:R-:W-:Y:S01]  /*0810*/  IADD3 R17, PT, PT, R32, R17, RZ ;  /* 0x0000001120117210 */ /* 0x000fe20007ffe0ff */
[----:B------:R0:W4:Y:S01]  /*0820*/  LDS R25, [R15] ;  /* 0x000000000f197984 */ /* 0x0001220000000800 */
[----:B------:R-:W-:Y:S01]  /*0830*/  FADD R12, R13, R6 ;  /* 0x000000060d0c7221 */ /* 0x000fe20000000000 */
[----:B-1----:R-:W-:-:S02]  /*0840*/  LOP3.LUT R21, R11, 0x44, RZ, 0x3c, !PT ;  /* 0x000000440b157812 */ /* 0x002fc400078e3cff */
[----:B------:R-:W-:Y:S01]  /*0850*/  IADD3 R19, PT, PT, R32, R19, RZ ;  /* 0x0000001320137210 */ /* 0x000fe20007ffe0ff */
[----:B------:R1:W5:Y:S01]  /*0860*/  LDS R24, [R17] ;  /* 0x0000000011187984 */ /* 0x0003620000000800 */
[----:B------:R-:W-:Y:S01]  /*0870*/  FADD R13, R12, R5 ;  /* 0x000000050c0d7221 */ /* 0x000fe20000000000 */
[----:B------:R-:W-:Y:S02]  /*0880*/  LOP3.LUT R33, R11, 0x48, RZ, 0x3c, !PT ;  /* 0x000000480b217812 */ /* 0x000fe400078e3cff */
[C---:B------:R-:W-:Y:S01]  /*0890*/  IADD3 R22, PT, PT, R32.reuse, R21, RZ ;  /* 0x0000001520167210 */ /* 0x040fe20007ffe0ff */
[----:B------:R-:W5:Y:S01]  /*08a0*/  LDS R23, [R19] ;  /* 0x0000000013177984 */ /* 0x000f620000000800 */
[----:B------:R-:W-:Y:S01]  /*08b0*/  FADD R13, R13, R4 ;  /* 0x000000040d0d7221 */ /* 0x000fe20000000000 */
[----:B------:R-:W-:Y:S02]  /*08c0*/  LOP3.LUT R35, R11, 0x4c, RZ, 0x3c, !PT ;  /* 0x0000004c0b237812 */ /* 0x000fe400078e3cff */
[C---:B------:R-:W-:Y:S01]  /*08d0*/  IADD3 R21, PT, PT, R32.reuse, R33, RZ ;  /* 0x0000002120157210 */ /* 0x040fe20007ffe0ff */
[----:B------:R-:W5:Y:S01]  /*08e0*/  LDS R22, [R22] ;  /* 0x0000000016167984 */ /* 0x000f620000000800 */
[----:B------:R-:W-:Y:S01]  /*08f0*/  FADD R12, R13, R0 ;  /* 0x000000000d0c7221 */ /* 0x000fe20000000000 */
[----:B------:R-:W-:-:S02]  /*0900*/  IADD3 R20, PT, PT, R32, R35, RZ ;  /* 0x0000002320147210 */ /* 0x000fc40007ffe0ff */
[C---:B0-----:R-:W-:Y:S01]  /*0910*/  LOP3.LUT R15, R11.reuse, 0x50, RZ, 0x3c, !PT ;  /* 0x000000500b0f7812 */ /* 0x041fe200078e3cff */
[----:B------:R-:W0:Y:S01]  /*0920*/  LDS R21, [R21] ;  /* 0x0000000015157984 */ /* 0x000e220000000800 */
[----:B------:R-:W-:Y:S01]  /*0930*/  FADD R13, R12, R31 ;  /* 0x0000001f0c0d7221 */ /* 0x000fe20000000000 */
[----:B-1----:R-:W-:Y:S02]  /*0940*/  LOP3.LUT R17, R11, 0x54, RZ, 0x3c, !PT ;  /* 0x000000540b117812 */ /* 0x002fe400078e3cff */
[C---:B------:R-:W-:Y:S01]  /*0950*/  IADD3 R15, PT, PT, R32.reuse, R15, RZ ;  /* 0x0000000f200f7210 */ /* 0x040fe20007ffe0ff */
[----:B------:R-:W1:Y:S01]  /*0960*/  LDS R20, [R20] ;  /* 0x0000000014147984 */ /* 0x000e620000000800 */
[----:B------:R-:W-:Y:S01]  /*0970*/  FADD R12, R13, R30 ;  /* 0x0000001e0d0c7221 */ /* 0x000fe20000000000 */
[C---:B------:R-:W-:Y:S02]  /*0980*/  LOP3.LUT R33, R11.reuse, 0x58, RZ, 0x3c, !PT ;  /* 0x000000580b217812 */ /* 0x040fe400078e3cff */
[----:B------:R-:W-:Y:S01]  /*0990*/  IADD3 R18, PT, PT, R32, R17, RZ ;  /* 0x0000001120127210 */ /* 0x000fe20007ffe0ff */
[----:B------:R3:W1:Y:S01]  /*09a0*/  LDS R19, [R15] ;  /* 0x000000000f137984 */ /* 0x0006620000000800 */
[----:B--2---:R-:W-:Y:S01]  /*09b0*/  FADD R13, R12, R29 ;  /* 0x0000001d0c0d7221 */ /* 0x004fe20000000000 */
[----:B------:R-:W-:-:S02]  /*09c0*/  LOP3.LUT R35, R11, 0x5c, RZ, 0x3c, !PT ;  /* 0x0000005c0b237812 */ /* 0x000fc400078e3cff */
[C---:B------:R-:W-:Y:S01]  /*09d0*/  IADD3 R17, PT, PT, R32.reuse, R33, RZ ;  /* 0x0000002120117210 */ /* 0x040fe20007ffe0ff */
[----:B------:R-:W2:Y:S01]  /*09e0*/  LDS R18, [R18] ;  /* 0x0000000012127984 */ /* 0x000ea20000000800 */
[----:B------:R-:W-:Y:S01]  /*09f0*/  FADD R12, R13, R28 ;  /* 0x0000001c0d0c7221 */ /* 0x000fe20000000000 */
[C---:B------:R-:W-:Y:S02]  /*0a00*/  LOP3.LUT R33, R11.reuse, 0x60, RZ, 0x3c, !PT ;  /* 0x000000600b217812 */ /* 0x040fe400078e3cff */
[----:B------:R-:W-:Y:S01]  /*0a10*/  IADD3 R16, PT, PT, R32, R35, RZ ;  /* 0x0000002320107210 */ /* 0x000fe20007ffe0ff */
[----:B------:R-:W2:Y:S01]  /*0a20*/  LDS R17, [R17] ;  /* 0x0000000011117984 */ /* 0x000ea20000000800 */
[----:B------:R-:W-:Y:S01]  /*0a30*/  FADD R13, R12, R27 ;  /* 0x0000001b0c0d7221 */ /* 0x000fe20000000000 */
[----:B------:R-:W-:Y:S02]  /*0a40*/  LOP3.LUT R35, R11, 0x64, RZ, 0x3c, !PT ;  /* 0x000000640b237812 */ /* 0x000fe400078e3cff */
[----:B---3--:R-:W-:Y:S01]  /*0a50*/  IADD3 R15, PT, PT, R32, R33, RZ ;  /* 0x00000021200f7210 */ /* 0x008fe20007ffe0ff */
[----:B------:R-:W3:Y:S01]  /*0a60*/  LDS R16, [R16] ;  /* 0x0000000010107984 */ /* 0x000ee20000000800 */
[----:B------:R-:W-:Y:S01]  /*0a70*/  FADD R12, R13, R26 ;  /* 0x0000001a0d0c7221 */ /* 0x000fe20000000000 */
[----:B------:R-:W-:-:S02]  /*0a80*/  LOP3.LUT R13, R11, 0x68, RZ, 0x3c, !PT ;  /* 0x000000680b0d7812 */ /* 0x000fc400078e3cff */
[----:B------:R-:W-:Y:S01]  /*0a90*/  IADD3 R14, PT, PT, R32, R35, RZ ;  /* 0x00000023200e7210 */ /* 0x000fe20007ffe0ff */
[----:B------:R-:W3:Y:S01]  /*0aa0*/  LDS R15, [R15] ;  /* 0x000000000f0f7984 */ /* 0x000ee20000000800 */
[----:B----4-:R-:W-:Y:S01]  /*0ab0*/  FADD R35, R12, R25 ;  /* 0x000000190c237221 */ /* 0x010fe20000000000 */
[----:B------:R-:W-:Y:S02]  /*0ac0*/  LOP3.LUT R33, R11, 0x6c, RZ, 0x3c, !PT ;  /* 0x0000006c0b217812 */ /* 0x000fe400078e3cff */
[C---:B------:R-:W-:Y:S01]  /*0ad0*/  IADD3 R13, PT, PT, R32.reuse, R13, RZ ;  /* 0x0000000d200d7210 */ /* 0x040fe20007ffe0ff */
[----:B------:R-:W4:Y:S01]  /*0ae0*/  LDS R14, [R14] ;  /* 0x000000000e0e7984 */ /* 0x000f220000000800 */
[----:B-----5:R-:W-:Y:S01]  /*0af0*/  FADD R34, R35, R24 ;  /* 0x0000001823227221 */ /* 0x020fe20000000000 */
[C---:B------:R-:W-:Y:S02]  /*0b00*/  LOP3.LUT R35, R11.reuse, 0x70, RZ, 0x3c, !PT ;  /* 0x000000700b237812 */ /* 0x040fe400078e3cff */
[----:B------:R-:W-:Y:S01]  /*0b10*/  IADD3 R12, PT, PT, R32, R33, RZ ;  /* 0x00000021200c7210 */ /* 0x000fe20007ffe0ff */
[----:B------:R-:W5:Y:S01]  /*0b20*/  LDS R13, [R13] ;  /* 0x000000000d0d7984 */ /* 0x000f620000000800 */
[----:B------:R-:W-:Y:S01]  /*0b30*/  FADD R37, R34, R23 ;  /* 0x0000001722257221 */ /* 0x000fe20000000000 */
[----:B------:R-:W-:-:S02]  /*0b40*/  LOP3.LUT R34, R11, 0x74, RZ, 0x3c, !PT ;  /* 0x000000740b227812 */ /* 0x000fc400078e3cff */
[C---:B------:R-:W-:Y:S01]  /*0b50*/  IADD3 R35, PT, PT, R32.reuse, R35, RZ ;  /* 0x0000002320237210 */ /* 0x040fe20007ffe0ff */
[----:B------:R-:W5:Y:S01]  /*0b60*/  LDS R12, [R12] ;  /* 0x000000000c0c7984 */ /* 0x000f620000000800 */
[----:B------:R-:W-:Y:S01]  /*0b70*/  FADD R37, R37, R22 ;  /* 0x0000001625257221 */ /* 0x000fe20000000000 */
[----:B------:R-:W-:Y:S02]  /*0b80*/  LOP3.LUT R33, R11, 0x78, RZ, 0x3c, !PT ;  /* 0x000000780b217812 */ /* 0x000fe400078e3cff */
[C---:B------:R-:W-:Y:S01]  /*0b90*/  IADD3 R34, PT, PT, R32.reuse, R34, RZ ;  /* 0x0000002220227210 */ /* 0x040fe20007ffe0ff */
[----:B------:R-:W5:Y:S01]  /*0ba0*/  LDS R35, [R35] ;  /* 0x0000000023237984 */ /* 0x000f620000000800 */
[----:B0-----:R-:W-:Y:S01]  /*0bb0*/  FADD R37, R37, R21 ;  /* 0x0000001525257221 */ /* 0x001fe20000000000 */
[----:B------:R-:W-:Y:S02]  /*0bc0*/  LOP3.LUT R11, R11, 0x7c, RZ, 0x3c, !PT ;  /* 0x0000007c0b0b7812 */ /* 0x000fe400078e3cff */
[C---:B------:R-:W-:Y:S01]  /*0bd0*/  IADD3 R33, PT, PT, R32.reuse, R33, RZ ;  /* 0x0000002120217210 */ /* 0x040fe20007ffe0ff */
[----:B------:R-:W0:Y:S01]  /*0be0*/  LDS R34, [R34] ;  /* 0x0000000022227984 */ /* 0x000e220000000800 */
[----:B-1----:R-:W-:Y:S01]  /*0bf0*/  FADD R37, R37, R20 ;  /* 0x0000001425257221 */ /* 0x002fe20000000000 */
[----:B------:R-:W-:-:S03]  /*0c00*/  IADD3 R11, PT, PT, R32, R11, RZ ;  /* 0x0000000b200b7210 */ /* 0x000fc60007ffe0ff */
[----:B------:R-:W1:Y:S01]  /*0c10*/  LDS R33, [R33] ;  /* 0x0000000021217984 */ /* 0x000e620000000800 */
[----:B------:R-:W-:-:S03]  /*0c20*/  FADD R37, R37, R19 ;  /* 0x0000001325257221 */ /* 0x000fc60000000000 */
[----:B------:R-:W1:Y:S01]  /*0c30*/  LDS R11, [R11] ;  /* 0x000000000b0b7984 */ /* 0x000e620000000800 */
[----:B--2---:R-:W-:-:S04]  /*0c40*/  FADD R32, R37, R18 ;  /* 0x0000001225207221 */ /* 0x004fc80000000000 */
[----:B------:R-:W-:-:S04]  /*0c50*/  FADD R37, R32, R17 ;  /* 0x0000001120257221 */ /* 0x000fc80000000000 */
[----:B---3--:R-:W-:-:S04]  /*0c60*/  FADD R32, R37, R16 ;  /* 0x0000001025207221 */ /* 0x008fc80000000000 */
[----:B------:R-:W-:-:S04]  /*0c70*/  FADD R37, R32, R15 ;  /* 0x0000000f20257221 */ /* 0x000fc80000000000 */
[----:B----4-:R-:W-:-:S04]  /*0c80*/  FADD R32, R37, R14 ;  /* 0x0000000e25207221 */ /* 0x010fc80000000000 */
[----:B-----5:R-:W-:-:S04]  /*0c90*/  FADD R37, R32, R13 ;  /* 0x0000000d20257221 */ /* 0x020fc80000000000 */
[----:B------:R-:W-:-:S04]  /*0ca0*/  FADD R32, R37, R12 ;  /* 0x0000000c25207221 */ /* 0x000fc80000000000 */
[----:B------:R-:W-:-:S04]  /*0cb0*/  FADD R37, R32, R35 ;  /* 0x0000002320257221 */ /* 0x000fc80000000000 */
[----:B0-----:R-:W-:-:S04]  /*0cc0*/  FADD R32, R37, R34 ;  /* 0x0000002225207221 */ /* 0x001fc80000000000 */
[----:B-1----:R-:W-:-:S04]  /*0cd0*/  FADD R32, R32, R33 ;  /* 0x0000002120207221 */ /* 0x002fc80000000000 */
[----:B------:R-:W-:-:S04]  /*0ce0*/  FADD R37, R32, R11 ;  /* 0x0000000b20257221 */ /* 0x000fc80000000000 */
        /* <DEDUP_REMOVED lines=967> */
[----:B------:R-:W-:Y:S01]  /*4960*/  FADD R11, R0, R5 ;  /* 0x00000005000b7221 */ /* 0x000fe20000000000 */
[----:B------:R-:W-:Y:S02]  /*4970*/  CS2R R8, SR_CLOCKLO ;  /* 0x0000000000087805 */ /* 0x000fe40000015000 */
[----:B------:R-:W-:-:S13]  /*4980*/  ISETP.NE.AND P0, PT, R36, RZ, PT ;  /* 0x000000ff2400720c */ /* 0x000fda0003f05270 */
[----:B------:R-:W-:Y:S05]  /*4990*/  @P0 EXIT ;  /* 0x000000000000094d */ /* 0x000fea0003800000 */
[----:B------:R-:W0:Y:S01]  /*49a0*/  LDC.64 R4, c[0x0][0x388] ;  /* 0x0000e200ff047b82 */ /* 0x000e220000000a00 */
[----:B------:R-:W0:Y:S01]  /*49b0*/  LDCU.64 UR4, c[0x0][0x358] ;  /* 0x00006b00ff0477ac */ /* 0x000e220008000a00 */
[----:B------:R-:W-:-:S04]  /*49c0*/  IADD3 R2, P0, PT, -R2, R8, RZ ;  /* 0x0000000802027210 */ /* 0x000fc80007f1e1ff */
[----:B------:R-:W-:Y:S02]  /*49d0*/  IADD3.X R3, PT, PT, ~R3, R9, RZ, P0, !PT ;  /* 0x0000000903037210 */ /* 0x000fe400007fe5ff */
[----:B------:R-:W1:Y:S03]  /*49e0*/  LDC.64 R6, c[0x0][0x380] ;  /* 0x0000e000ff067b82 */ /* 0x000e660000000a00 */
[----:B0-----:R-:W-:Y:S04]  /*49f0*/  STG.E.64 desc[UR4][R4.64], R2 ;  /* 0x0000000204007986 */ /* 0x001fe8000c101b04 */
[----:B-1----:R-:W-:Y:S01]  /*4a00*/  STG.E desc[UR4][R6.64], R11 ;  /* 0x0000000b06007986 */ /* 0x002fe2000c101904 */
[----:B------:R-:W-:Y:S05]  /*4a10*/  EXIT ;  /* 0x000000000000794d */ /* 0x000fea0003800000 */
.L_x_0:
[----:B------:R-:W-:-:S00]  /*4a20*/  BRA `(.L_x_0) ;  /* 0xfffffffc00fc7947 */ /* 0x000fc0000383ffff */
[----:B------:R-:W-:-:S00]  /*4a30*/  NOP ;  /* 0x0000000000007918 */ /* 0x000fc00000000000 */
        /* <DEDUP_REMOVED lines=12> */
.L_x_3:


//--------------------- .text._Z14padding_kernelPfPx --------------------------
	.section	.text._Z14padding_kernelPfPx,"ax",@progbits
	.align	128
        .global         _Z14padding_kernelPfPx
        .type           _Z14padding_kernelPfPx,@function
        .size           _Z14padding_kernelPfPx,(.L_x_4 - _Z14padding_kernelPfPx)
        .other          _Z14padding_kernelPfPx,@"STO_CUDA_ENTRY STV_DEFAULT"
_Z14padding_kernelPfPx:
.text._Z14padding_kernelPfPx:
[----:B------:R-:W-:Y:S01]  /*0000*/  LDC R1, c[0x0][0x37c] ;  /* 0x0000df00ff017b82 */ /* 0x000fe20000000800 */
[----:B------:R-:W0:Y:S01]  /*0010*/  S2R R3, SR_CgaCtaId ;  /* 0x0000000000037919 */ /* 0x000e220000008800 */
[----:B------:R-:W-:Y:S01]  /*0020*/  MOV R0, 0x400 ;  /* 0x0000040000007802 */ /* 0x000fe20000000f00 */
[----:B------:R-:W1:Y:S03]  /*0030*/  S2R R2, SR_TID.X ;  /* 0x0000000000027919 */ /* 0x000e660000002100 */
[----:B0-----:R-:W-:Y:S02]  /*0040*/  LEA R3, R3, R0, 0x18 ;  /* 0x0000000003037211 */ /* 0x001fe400078ec0ff */
[----:B-1----:R-:W-:-:S03]  /*0050*/  IADD3 R4, PT, PT, R2, 0x1, RZ ;  /* 0x0000000102047810 */ /* 0x002fc60007ffe0ff */
[C---:B------:R-:W-:Y:S01]  /*0060*/  IMAD R0, R2.reuse, 0x84, R3 ;  /* 0x0000008402007824 */ /* 0x040fe200078e0203 */
[C---:B------:R-:W-:Y:S02]  /*0070*/  IADD3 R6, PT, PT, R2.reuse, 0x3, RZ ;  /* 0x0000000302067810 */ /* 0x040fe40007ffe0ff */
[----:B------:R-:W-:Y:S02]  /*0080*/  I2FP.F32.U32 R3, R4 ;  /* 0x0000000400037245 */ /* 0x000fe40000201000 */
[C---:B------:R-:W-:Y:S02]  /*0090*/  IADD3 R4, PT, PT, R2.reuse, 0x2, RZ ;  /* 0x0000000202047810 */ /* 0x040fe40007ffe0ff */
[C---:B------:R-:W-:Y:S01]  /*00a0*/  IADD3 R8, PT, PT, R2.reuse, 0x4, RZ ;  /* 0x0000000402087810 */ /* 0x040fe20007ffe0ff */
[----:B------:R0:W-:Y:S01]  /*00b0*/  STS [R0+0x4], R3 ;  /* 0x0000040300007388 */ /* 0x0001e20000000800 */
[----:B------:R-:W-:Y:S02]  /*00c0*/  IADD3 R10, PT, PT, R2, 0x5, RZ ;  /* 0x00000005020a7810 */ /* 0x000fe40007ffe0ff */
[----:B------:R-:W-:-:S02]  /*00d0*/  I2FP.F32.U32 R5, R2 ;  /* 0x0000000200057245 */ /* 0x000fc40000201000 */
[----:B------:R-:W-:Y:S02]  /*00e0*/  I2FP.F32.U32 R7, R4 ;  /* 0x0000000400077245 */ /* 0x000fe40000201000 */
[----:B------:R-:W-:Y:S01]  /*00f0*/  I2FP.F32.U32 R9, R6 ;  /* 0x0000000600097245 */ /* 0x000fe20000201000 */
[----:B------:R1:W-:Y:S01]  /*0100*/  STS [R0], R5 ;  /* 0x0000000500007388 */ /* 0x0003e20000000800 */
[----:B------:R-:W-:Y:S02]  /*0110*/  I2FP.F32.U32 R11, R8 ;  /* 0x00000008000b7245 */ /* 0x000fe40000201000 */
[C---:B0-----:R-:W-:Y:S01]  /*0120*/  IADD3 R3, PT, PT, R2.reuse, 0x7, RZ ;  /* 0x0000000702037810 */ /* 0x041fe20007ffe0ff */
[----:B------:R0:W-:Y:S01]  /*0130*/  STS [R0+0x8], R7 ;  /* 0x0000080700007388 */ /* 0x0001e20000000800 */
[C---:B------:R-:W-:Y:S02]  /*0140*/  IADD3 R4, PT, PT, R2.reuse, 0x8, RZ ;  /* 0x0000000802047810 */ /* 0x040fe40007ffe0ff */
[----:B------:R-:W-:Y:S01]  /*0150*/  IADD3 R6, PT, PT, R2, 0x9, RZ ;  /* 0x0000000902067810 */ /* 0x000fe20007ffe0ff */
[----:B------:R2:W-:Y:S01]  /*0160*/  STS [R0+0xc], R9 ;  /* 0x00000c0900007388 */ /* 0x0005e20000000800 */
[----:B------:R-:W-:-:S02]  /*0170*/  I2FP.F32.U32 R13, R10 ;  /* 0x0000000a000d7245 */ /* 0x000fc40000201000 */
[C---:B------:R-:W-:Y:S01]  /*0180*/  IADD3 R8, PT, PT, R2.reuse, 0xa, RZ ;  /* 0x0000000a02087810 */ /* 0x040fe20007ffe0ff */
[----:B------:R3:W-:Y:S01]  /*0190*/  STS [R0+0x10], R11 ;  /* 0x0000100b00007388 */ /* 0x0007e20000000800 */
[----:B------:R-:W-:Y:S02]  /*01a0*/  IADD3 R10, PT, PT, R2, 0xb, RZ ;  /* 0x0000000b020a7810 */ /* 0x000fe40007ffe0ff */
[----:B------:R-:W-:Y:S01]  /*01b0*/  I2FP.F32.U32 R3, R3 ;  /* 0x0000000300037245 */ /* 0x000fe20000201000 */
[----:B------:R4:W-:Y:S01]  /*01c0*/  STS [R0+0x14], R13 ;  /* 0x0000140d00007388 */ /* 0x0009e20000000800 */
[----:B-1----:R-:W-:Y:S02]  /*01d0*/  I2FP.F32.U32 R5, R4 ;  /* 0x0000000400057245 */ /* 0x002fe40000201000 */
[----:B0-----:R-:W-:Y:S01]  /*01e0*/  I2FP.F32.U32 R7, R6 ;  /* 0x0000000600077245 */ /* 0x001fe20000201000 */
[----:B------:R0:W-:Y:S01]  /*01f0*/  STS [R0+0x1c], R3 ;  /* 0x00001c0300007388 */ /* 0x0001e20000000800 */
[----:B--2---:R-:W-:-:S02]  /*0200*/  I2FP.F32.U32 R9, R8 ;  /* 0x0000000800097245 */ /* 0x004fc40000201000 */
[C---:B------:R-:W-:Y:S01]  /*0210*/  IADD3 R4, PT, PT, R2.reuse, 0xc, RZ ;  /* 0x0000000c02047810 */ /* 0x040fe20007ffe0ff */
[----:B------:R1:W-:Y:S01]  /*0220*/  STS [R0+0x20], R5 ;  /* 0x0000200500007388 */ /* 0x0003e20000000800 */
[C---:B------:R-:W-:Y:S02]  /*0230*/  IADD3 R6, PT, PT, R2.reuse, 0xd, RZ ;  /* 0x0000000d02067810 */ /* 0x040fe40007ffe0ff */
[C---:B------:R-:W-:Y:S01]  /*0240*/  IADD3 R12, PT, PT, R2.reuse, 0x6, RZ ;  /* 0x00000006020c7810 */ /* 0x040fe20007ffe0ff */
[----:B------:R2:W-:Y:S01]  /*0250*/  STS [R0+0x24], R7 ;  /* 0x0000240700007388 */ /* 0x0005e20000000800 */
[----:B---3--:R-:W-:Y:S02]  /*0260*/  I2FP.F32.U32 R11, R10 ;  /* 0x0000000a000b7245 */ /* 0x008fe40000201000 */
[C---:B------:R-:W-:Y:S01]  /*0270*/  IADD3 R8, PT, PT, R2.reuse, 0xe, RZ ;  /* 0x0000000e02087810 */ /* 0x040fe20007ffe0ff */
[----:B------:R3:W-:Y:S01]  /*0280*/  STS [R0+0x28], R9 ;  /* 0x0000280900007388 */ /* 0x0007e20000000800 */
[----:B------:R-:W-:-:S02]  /*0290*/  IADD3 R10, PT, PT, R2, 0xf, RZ ;  /* 0x0000000f020a7810 */ /* 0x000fc40007ffe0ff */
[----:B----4-:R-:W-:Y:S01]  /*02a0*/  I2FP.F32.U32 R13, R4 ;  /* 0x00000004000d7245 */ /* 0x010fe20000201000 */
[----:B------:R4:W-:Y:S01]  /*02b0*/  STS [R0+0x2c], R11 ;  /* 0x00002c0b00007388 */ /* 0x0009e20000000800 */
[----:B0-----:R-:W-:Y:S02]  /*02c0*/  I2FP.F32.U32 R3, R6 ;  /* 0x0000000600037245 */ /* 0x001fe40000201000 */
[----:B------:R-:W-:Y:S01]  /*02d0*/  I2FP.F32.U32 R15, R12 ;  /* 0x0000000c000f7245 */ /* 0x000fe20000201000 */
[----:B------:R0:W-:Y:S01]  /*02e0*/  STS [R0+0x30], R13 ;  /* 0x0000300d00007388 */ /* 0x0001e20000000800 */
[----:B-1----:R-:W-:Y:S02]  /*02f0*/  I2FP.F32.U32 R5, R8 ;  /* 0x0000000800057245 */ /* 0x002fe40000201000 */
[----:B------:R-:W-:Y:S01]  /*0300*/  IADD3 R12, PT, PT, R2, 0x10, RZ ;  /* 0x00000010020c7810 */ /* 0x000fe20007ffe0ff */
[----:B------:R1:W-:Y:S01]  /*0310*/  STS [R0+0x34], R3 ;  /* 0x0000340300007388 */ /* 0x0003e20000000800 */
[----:B--2---:R-:W-:-:S02]  /*0320*/  I2FP.F32.U32 R7, R10 ;  /* 0x0000000a00077245 */ /* 0x004fc40000201000 */
[C---:B------:R-:W-:Y:S01]  /*0330*/  IADD3 R4, PT, PT, R2.reuse, 0x11, RZ ;  /* 0x0000001102047810 */ /* 0x040fe20007ffe0ff */
[----:B------:R2:W-:Y:S01]  /*0340*/  STS [R0+0x38], R5 ;  /* 0x0000380500007388 */ /* 0x0005e20000000800 */
[C---:B------:R-:W-:Y:S02]  /*0350*/  IADD3 R6, PT, PT, R2.reuse, 0x12, RZ ;  /* 0x0000001202067810 */ /* 0x040fe40007ffe0ff */
[C---:B------:R-:W-:Y:S01]  /*0360*/  IADD3 R8, PT, PT, R2.reuse, 0x13, RZ ;  /* 0x0000001302087810 */ /* 0x040fe20007ffe0ff */
[----:B------:R5:W-:Y:S01]  /*0370*/  STS [R0+0x3c], R7 ;  /* 0x00003c0700007388 */ /* 0x000be20000000800 */
[----:B------:R-:W-:Y:S02]  /*0380*/  IADD3 R10, PT, PT, R2, 0x14, RZ ;  /* 0x00000014020a7810 */ /* 0x000fe40007ffe0ff */
[----:B---3--:R-:W-:Y:S01]  /*0390*/  I2FP.F32.U32 R9, R12 ;  /* 0x0000000c00097245 */ /* 0x008fe20000201000 */
[----:B------:R-:W-:Y:S01]  /*03a0*/  STS [R0+0x18], R15 ;  /* 0x0000180f00007388 */ /* 0x000fe20000000800 */
[----:B----4-:R-:W-:-:S02]  /*03b0*/  I2FP.F32.U32 R11, R4 ;  /* 0x00000004000b7245 */ /* 0x010fc40000201000 */
[----:B0-----:R-:W-:Y:S01]  /*03c0*/  I2FP.F32.U32 R13, R6 ;  /* 0x00000006000d7245 */ /* 0x001fe20000201000 */
[----:B------:R0:W-:Y:S01]  /*03d0*/  STS [R0+0x40], R9 ;  /* 0x0000400900007388 */ /* 0x0001e20000000800 */
[----:B-1----:R-:W-:Y:S02]  /*03e0*/  I2FP.F32.U32 R3, R8 ;  /* 0x0000000800037245 */ /* 0x002fe40000201000 */
[----:B--2---:R-:W-:Y:S01]  /*03f0*/  I2FP.F32.U32 R5, R10 ;  /* 0x0000000a00057245 */ /* 0x004fe20000201000 */
[----:B------:R1:W-:Y:S01]  /*0400*/  STS [R0+0x44], R11 ;  /* 0x0000440b00007388 */ /* 0x0003e20000000800 */
[C---:B------:R-:W-:Y:S02]  /*0410*/  IADD3 R12, PT, PT, R2.reuse, 0x15, RZ ;  /* 0x00000015020c7810 */ /* 0x040fe40007ffe0ff */
[C---:B------:R-:W-:Y:S01]  /*0420*/  IADD3 R4, PT, PT, R2.reuse, 0x16, RZ ;  /* 0x0000001602047810 */ /* 0x040fe20007ffe0ff */
[----:B------:R2:W-:Y:S01]  /*0430*/  STS [R0+0x48], R13 ;  /* 0x0000480d00007388 */ /* 0x0005e20000000800 */
[----:B------:R-:W-:-:S02]  /*0440*/  IADD3 R6, PT, PT, R2, 0x17, RZ ;  /* 0x0000001702067810 */ /* 0x000fc40007ffe0ff */
[C---:B------:R-:W-:Y:S01]  /*0450*/  IADD3 R8, PT, PT, R2.reuse, 0x18, RZ ;  /* 0x0000001802087810 */ /* 0x040fe20007ffe0ff */
[----:B------:R3:W-:Y:S01]  /*0460*/  STS [R0+0x4c], R3 ;  /* 0x00004c0300007388 */ /* 0x0007e20000000800 */
[----:B------:R-:W-:Y:S02]  /*0470*/  IADD3 R10, PT, PT, R2, 0x19, RZ ;  /* 0x00000019020a7810 */ /* 0x000fe40007ffe0ff */
[----:B-----5:R-:W-:Y:S01]  /*0480*/  I2FP.F32.U32 R7, R12 ;  /* 0x0000000c00077245 */ /* 0x020fe20000201000 */
[----:B------:R4:W-:Y:S01]  /*0490*/  STS [R0+0x50], R5 ;  /* 0x0000500500007388 */ /* 0x0009e20000000800 */
[----:B0-----:R-:W-:Y:S02]  /*04a0*/  I2FP.F32.U32 R9, R4 ;  /* 0x0000000400097245 */ /* 0x001fe40000201000 */
[----:B-1----:R-:W-:Y:S01]  /*04b0*/  I2FP.F32.U32 R11, R6 ;  /* 0x00000006000b7245 */ /* 0x002fe20000201000 */
[----:B------:R0:W-:Y:S01]  /*04c0*/  STS [R0+0x54], R7 ;  /* 0x0000540700007388 */ /* 0x0001e20000000800 */
[----:B--2---:R-:W-:-:S02]  /*04d0*/  I2FP.F32.U32 R13, R8 ;  /* 0x00000008000d7245 */ /* 0x004fc40000201000 */
[----:B---3--:R-:W-:Y:S01]  /*04e0*/  I2FP.F32.U32 R3, R10 ;  /* 0x0000000a00037245 */ /* 0x008fe20000201000 */
[----:B------:R1:W-:Y:S01]  /*04f0*/  STS [R0+0x58], R9 ;  /* 0x0000580900007388 */ /* 0x0003e20000000800 */
[C---:B------:R-:W-:Y:S02]  /*0500*/  IADD3 R12, PT, PT, R2.reuse, 0x1a, RZ ;  /* 0x0000001a020c7810 */ /* 0x040fe40007ffe0ff */
[C---:B------:R-:W-:Y:S01]  /*0510*/  IADD3 R4, PT, PT, R2.reuse, 0x1b, RZ ;  /* 0x0000001b02047810 */ /* 0x040fe20007ffe0ff */
[----:B------:R2:W-:Y:S01]  /*0520*/  STS [R0+0x5c], R11 ;  /* 0x00005c0b00007388 */ /* 0x0005e20000000800 */
[C---:B------:R-:W-:Y:S02]  /*0530*/  IADD3 R6, PT, PT, R2.reuse, 0x1c, RZ ;  /* 0x0000001c02067810 */ /* 0x040fe40007ffe0ff */
[C---:B------:R-:W-:Y:S01]  /*0540*/  IADD3 R8, PT, PT, R2.reuse, 0x1d, RZ ;  /* 0x0000001d02087810 */ /* 0x040fe20007ffe0ff */
[----:B------:R3:W-:Y:S01]  /*0550*/  STS [R0+0x60], R13 ;  /* 0x0000600d00007388 */ /* 0x0007e20000000800 */
[----:B------:R-:W-:-:S02]  /*0560*/  IADD3 R10, PT, PT, R2, 0x1e, RZ ;  /* 0x0000001e020a7810 */ /* 0x000fc40007ffe0ff */
[----:B------:R-:W-:Y:S01]  /*0570*/  IADD3 R2, PT, PT, R2, 0x1f, RZ ;  /* 0x0000001f02027810 */ /* 0x000fe20007ffe0ff */
[----:B------:R5:W-:Y:S01]  /*0580*/  STS [R0+0x64], R3 ;  /* 0x0000640300007388 */ /* 0x000be20000000800 */
[----:B----4-:R-:W-:Y:S02]  /*0590*/  I2FP.F32.U32 R5, R12 ;  /* 0x0000000c00057245 */ /* 0x010fe40000201000 */
[----:B0-----:R-:W-:Y:S02]  /*05a0*/  I2FP.F32.U32 R7, R4 ;  /* 0x0000000400077245 */ /* 0x001fe40000201000 */
[----:B-1----:R-:W-:Y:S01]  /*05b0*/  I2FP.F32.U32 R9, R6 ;  /* 0x0000000600097245 */ /* 0x002fe20000201000 */
[----:B------:R-:W-:Y:S01]  /*05c0*/  STS [R0+0x68], R5 ;  /* 0x0000680500007388 */ /* 0x000fe20000000800 */
[----:B--2---:R-:W-:Y:S02]  /*05d0*/  I2FP.F32.U32 R11, R8 ;  /* 0x00000008000b7245 */ /* 0x004fe40000201000 */
[----:B---3--:R-:W-:Y:S01]  /*05e0*/  I2FP.F32.U32 R13, R10 ;  /* 0x0000000a000d7245 */ /* 0x008fe20000201000 */
[----:B------:R-:W-:Y:S01]  /*05f0*/  STS [R0+0x6c], R7 ;  /* 0x00006c0700007388 */ /* 0x000fe20000000800 */
[----:B-----5:R-:W-:-:S03]  /*0600*/  I2FP.F32.U32 R3, R2 ;  /* 0x0000000200037245 */ /* 0x020fc60000201000 */
[----:B------:R-:W-:Y:S04]  /*0610*/  STS [R0+0x70], R9 ;  /* 0x0000700900007388 */ /* 0x000fe80000000800 */
[----:B------:R-:W-:Y:S04]  /*0620*/  STS [R0+0x74], R11 ;  /* 0x0000740b00007388 */ /* 0x000fe80000000800 */
[----:B------:R-:W-:Y:S04]  /*0630*/  STS [R0+0x78], R13 ;  /* 0x0000780d00007388 */ /* 0x000fe80000000800 */
[----:B------:R0:W-:Y:S01]  /*0640*/  STS [R0+0x7c], R3 ;  /* 0x00007c0300007388 */ /* 0x0001e20000000800 */
[----:B------:R-:W-:Y:S01]  /*0650*/  BAR.SYNC.DEFER_BLOCKING 0x0 ;  /* 0x0000000000007b1d */ /* 0x000fe20000010000 */
[----:B0-----:R-:W-:-:S05]  /*0660*/  CS2R R2, SR_CLOCKLO ;  /* 0x0000000000027805 */ /* 0x001fca0000015000 */
[----:B------:R-:W0:Y:S04]  /*0670*/  LDS R11, [R0] ;  /* 0x00000000000b7984 */ /* 0x000e280000000800 */
[----:B------:R-:W1:Y:S04]  /*0680*/  LDS R4, [R0+0x4] ;  /* 0x0000040000047984 */ /* 0x000e680000000800 */
[----:B------:R-:W2:Y:S04]  /*0690*/  LDS R10, [R0+0x8] ;  /* 0x00000800000a7984 */ /* 0x000ea80000000800 */
[----:B------:R-:W3:Y:S04]  /*06a0*/  LDS R9, [R0+0xc] ;  /* 0x00000c0000097984 */ /* 0x000ee80000000800 */
[----:B------:R-:W4:Y:S04]  /*06b0*/  LDS R8, [R0+0x10] ;  /* 0x0000100000087984 */ /* 0x000f280000000800 */
[----:B------:R-:W5:Y:S04]  /*06c0*/  LDS R7, [R0+0x14] ;  /* 0x0000140000077984 */ /* 0x000f680000000800 */
[----:B------:R-:W5:Y:S04]  /*06d0*/  LDS R6, [R0+0x18] ;  /* 0x0000180000067984 */ /* 0x000f680000000800 */
[----:B------:R-:W5:Y:S04]  /*06e0*/  LDS R5, [R0+0x1c] ;  /* 0x00001c0000057984 */ /* 0x000f680000000800 */
[----:B------:R-:W5:Y:S04]  /*06f0*/  LDS R12, [R0+0x20] ;  /* 0x00002000000c7984 */ /* 0x000f680000000800 */
[----:B------:R-:W5:Y:S04]  /*0700*/  LDS R13, [R0+0x24] ;  /* 0x00002400000d7984 */ /* 0x000f680000000800 */
[----:B------:R-:W5:Y:S01]  /*0710*/  LDS R14, [R0+0x28] ;  /* 0x00002800000e7984 */ /* 0x000f620000000800 */
[----:B0-----:R-:W-:-:S03]  /*0720*/  FADD R17, RZ, R11 ;  /* 0x0000000bff117221 */ /* 0x001fc60000000000 */
[----:B------:R-:W0:Y:S01]  /*0730*/  LDS R15, [R0+0x2c] ;  /* 0x00002c00000f7984 */ /* 0x000e220000000800 */
[----:B-1----:R-:W-:-:S03]  /*0740*/  FADD R17, R17, R4 ;  /* 0x0000000411117221 */ /* 0x002fc60000000000 */
[----:B------:R-:W1:Y:S01]  /*0750*/  LDS R16, [R0+0x30] ;  /* 0x0000300000107984 */ /* 0x000e620000000800 */
[----:B--2---:R-:W-:-:S03]  /*0760*/  FADD R18, R17, R10 ;  /* 0x0000000a11127221 */ /* 0x004fc60000000000 */
[----:B------:R-:W2:Y:S01]  /*0770*/  LDS R17, [R0+0x34] ;  /* 0x0000340000117984 */ /* 0x000ea20000000800 */
[----:B---3--:R-:W-:-:S03]  /*0780*/  FADD R19, R18, R9 ;  /* 0x0000000912137221 */ /* 0x008fc60000000000 */
[----:B------:R-:W3:Y:S01]  /*0790*/  LDS R18, [R0+0x38] ;  /* 0x0000380000127984 */ /* 0x000ee20000000800 */
[----:B----4-:R-:W-:-:S03]  /*07a0*/  FADD R20, R19, R8 ;  /* 0x0000000813147221 */ /* 0x010fc60000000000 */
[----:B------:R-:W4:Y:S01]  /*07b0*/  LDS R19, [R0+0x3c] ;  /* 0x00003c0000137984 */ /* 0x000f220000000800 */
[----:B-----5:R-:W-:-:S03]  /*07c0*/  FADD R21, R20, R7 ;  /* 0x0000000714157221 */ /* 0x020fc60000000000 */
[----:B------:R-:W5:Y:S01]  /*07d0*/  LDS R20, [R0+0x40] ;  /* 0x0000400000147984 */ /* 0x000f620000000800 */
[----:B------:R-:W-:-:S03]  /*07e0*/  FADD R22, R21, R6 ;  /* 0x0000000615167221 */ /* 0x000fc60000000000 */
        /* <DEDUP_REMOVED lines=9> */
[----:B0-----:R-:W-:-:S03]  /*0880*/  FADD R27, R26, R15 ;  /* 0x0000000f1a1b7221 */ /* 0x001fc60000000000 */
        /* <DEDUP_REMOVED lines=19> */
[----:B------:R-:W-:-:S04]  /*09c0*/  FADD R37, R36, R25 ;  /* 0x0000001924257221 */ /* 0x000fc80000000000 */
[----:B0-----:R-:W-:-:S04]  /*09d0*/  FADD R36, R37, R26 ;  /* 0x0000001a25247221 */ /* 0x001fc80000000000 */
[----:B-1----:R-:W-:-:S04]  /*09e0*/  FADD R37, R36, R27 ;  /* 0x0000001b24257221 */ /* 0x002fc80000000000 */
[----:B--2---:R-:W-:-:S04]  /*09f0*/  FADD R36, R37, R28 ;  /* 0x0000001c25247221 */ /* 0x004fc80000000000 */
[----:B---3--:R-:W-:-:S04]  /*0a00*/  FADD R37, R36, R29 ;  /* 0x0000001d24257221 */ /* 0x008fc80000000000 */
[----:B----4-:R-:W-:-:S04]  /*0a10*/  FADD R36, R37, R30 ;  /* 0x0000001e25247221 */ /* 0x010fc80000000000 */
[----:B-----5:R-:W-:-:S04]  /*0a20*/  FADD R37, R36, R31 ;  /* 0x0000001f24257221 */ /* 0x020fc80000000000 */
        /* <DEDUP_REMOVED lines=939> */
[----:B------:R-:W-:Y:S02]  /*44e0*/  FADD R37, R5, R0 ;  /* 0x0000000005257221 */ /* 0x000fe40000000000 */
[----:B------:R-:W0:Y:S02]  /*44f0*/  S2R R0, SR_TID.X ;  /* 0x0000000000007919 */ /* 0x000e240000002100 */
        /* <DEDUP_REMOVED lines=33> */
[----:B0-----:R-:W-:-:S13]  /*4710*/  ISETP.NE.AND P0, PT, R0, RZ, PT ;  /* 0x000000ff0000720c */ /* 0x001fda0003f05270 */
        /* <DEDUP_REMOVED lines=9> */
.L_x_1:
        /* <DEDUP_REMOVED lines=13> */
.L_x_4:


//--------------------- .text._Z21naive_conflict_kernelPfPx --------------------------
	.section	.text._Z21naive_conflict_kernelPfPx,"ax",@progbits
	.align	128
        .global         _Z21naive_conflict_kernelPfPx
        .type           _Z21naive_conflict_kernelPfPx,@function
        .size           _Z21naive_conflict_kernelPfPx,(.L_x_5 - _Z21naive_conflict_kernelPfPx)
        .other          _Z21naive_conflict_kernelPfPx,@"STO_CUDA_ENTRY STV_DEFAULT"
_Z21naive_conflict_kernelPfPx:
.text._Z21naive_conflict_kernelPfPx:
        /* <DEDUP_REMOVED lines=53> */
[----:B------:R-:W-:Y:S02]  /*0350*/  I2FP.F32.U32 R7, R17 ;  /* 0x0000001100077245 */ /* 0x000fe40000201000 */
[----:B--2---:R-:W-:Y:S02]  /*0360*/  I2FP.F32.U32 R8, R18 ;  /* 0x0000001200087245 */ /* 0x004fe40000201000 */
[----:B------:R-:W-:Y:S02]  /*0370*/  I2FP.F32.U32 R9, R19 ;  /* 0x0000001300097245 */ /* 0x000fe40000201000 */
[----:B------:R-:W-:-:S02]  /*0380*/  I2FP.F32.U32 R4, R2 ;  /* 0x0000000200047245 */ /* 0x000fc40000201000 */
[----:B------:R-:W-:Y:S02]  /*0390*/  I2FP.F32.U32 R5, R3 ;  /* 0x0000000300057245 */ /* 0x000fe40000201000 */
[----:B------:R-:W-:Y:S02]  /*03a0*/  I2FP.F32.U32 R10, R24 ;  /* 0x00000018000a7245 */ /* 0x000fe40000201000 */
[----:B------:R-:W-:Y:S01]  /*03b0*/  I2FP.F32.U32 R11, R25 ;  /* 0x00000019000b7245 */ /* 0x000fe20000201000 */
[----:B------:R-:W-:Y:S01]  /*03c0*/  STS.128 [R0+0x30], R4 ;  /* 0x0000300400007388 */ /* 0x000fe20000000c00 */
[----:B------:R-:W-:Y:S02]  /*03d0*/  I2FP.F32.U32 R12, R26 ;  /* 0x0000001a000c7245 */ /* 0x000fe40000201000 */
[----:B------:R-:W-:Y:S01]  /*03e0*/  I2FP.F32.U32 R13, R27 ;  /* 0x0000001b000d7245 */ /* 0x000fe20000201000 */
[----:B------:R-:W-:Y:S01]  /*03f0*/  STS.128 [R0+0x40], R8 ;  /* 0x0000400800007388 */ /* 0x000fe20000000c00 */
[----:B------:R-:W-:-:S02]  /*0400*/  I2FP.F32.U32 R14, R14 ;  /* 0x0000000e000e7245 */ /* 0x000fc40000201000 */
[----:B------:R-:W-:Y:S02]  /*0410*/  I2FP.F32.U32 R15, R15 ;  /* 0x0000000f000f7245 */ /* 0x000fe40000201000 */
[----:B------:R-:W-:Y:S02]  /*0420*/  I2FP.F32.U32 R16, R28 ;  /* 0x0000001c00107245 */ /* 0x000fe40000201000 */
[----:B------:R-:W-:Y:S01]  /*0430*/  I2FP.F32.U32 R17, R29 ;  /* 0x0000001d00117245 */ /* 0x000fe20000201000 */
[----:B------:R-:W-:Y:S01]  /*0440*/  STS.128 [R0+0x50], R12 ;  /* 0x0000500c00007388 */ /* 0x000fe20000000c00 */
[----:B------:R-:W-:Y:S02]  /*0450*/  I2FP.F32.U32 R18, R30 ;  /* 0x0000001e00127245 */ /* 0x000fe40000201000 */
[----:B------:R-:W-:Y:S02]  /*0460*/  I2FP.F32.U32 R19, R31 ;  /* 0x0000001f00137245 */ /* 0x000fe40000201000 */
[----:B------:R-:W-:-:S02]  /*0470*/  I2FP.F32.U32 R20, R20 ;  /* 0x0000001400147245 */ /* 0x000fc40000201000 */
[----:B------:R-:W-:Y:S01]  /*0480*/  I2FP.F32.U32 R21, R21 ;  /* 0x0000001500157245 */ /* 0x000fe20000201000 */
[----:B------:R-:W-:Y:S01]  /*0490*/  STS.128 [R0+0x60], R16 ;  /* 0x0000601000007388 */ /* 0x000fe20000000c00 */
[----:B------:R-:W-:Y:S02]  /*04a0*/  I2FP.F32.U32 R22, R22 ;  /* 0x0000001600167245 */ /* 0x000fe40000201000 */
[----:B------:R-:W-:-:S05]  /*04b0*/  I2FP.F32.U32 R23, R23 ;  /* 0x0000001700177245 */ /* 0x000fca0000201000 */
[----:B------:R-:W-:Y:S01]  /*04c0*/  STS.128 [R0+0x70], R20 ;  /* 0x0000701400007388 */ /* 0x000fe20000000c00 */
[----:B------:R-:W-:Y:S01]  /*04d0*/  BAR.SYNC.DEFER_BLOCKING 0x0 ;  /* 0x0000000000007b1d */ /* 0x000fe20000010000 */
[----:B------:R-:W-:-:S05]  /*04e0*/  CS2R R2, SR_CLOCKLO ;  /* 0x0000000000027805 */ /* 0x000fca0000015000 */
[----:B------:R-:W0:Y:S04]  /*04f0*/  LDS.128 R4, [R0] ;  /* 0x0000000000047984 */ /* 0x000e280000000c00 */
[----:B------:R-:W1:Y:S04]  /*0500*/  LDS.128 R8, [R0+0x10] ;  /* 0x0000100000087984 */ /* 0x000e680000000c00 */
[----:B------:R-:W2:Y:S01]  /*0510*/  LDS.128 R12, [R0+0x20] ;  /* 0x00002000000c7984 */ /* 0x000ea20000000c00 */
[----:B0-----:R-:W-:-:S04]  /*0520*/  FADD R16, RZ, R4 ;  /* 0x00000004ff107221 */ /* 0x001fc80000000000 */
[----:B------:R-:W-:Y:S02]  /*0530*/  FADD R21, R16, R5 ;  /* 0x0000000510157221 */ /* 0x000fe40000000000 */
[----:B------:R-:W0:Y:S02]  /*0540*/  LDS.128 R16, [R0+0x30] ;  /* 0x0000300000107984 */ /* 0x000e240000000c00 */
[----:B------:R-:W-:-:S04]  /*0550*/  FADD R20, R21, R6 ;  /* 0x0000000615147221 */ /* 0x000fc80000000000 */
[----:B------:R-:W-:-:S04]  /*0560*/  FADD R21, R20, R7 ;  /* 0x0000000714157221 */ /* 0x000fc80000000000 */
[----:B-1----:R-:W-:-:S04]  /*0570*/  FADD R20, R21, R8 ;  /* 0x0000000815147221 */ /* 0x002fc80000000000 */
[----:B------:R-:W-:Y:S02]  /*0580*/  FADD R25, R20, R9 ;  /* 0x0000000914197221 */ /* 0x000fe40000000000 */
[----:B------:R-:W1:Y:S02]  /*0590*/  LDS.128 R20, [R0+0x40] ;  /* 0x0000400000147984 */ /* 0x000e640000000c00 */
[----:B------:R-:W-:-:S04]  /*05a0*/  FADD R24, R25, R10 ;  /* 0x0000000a19187221 */ /* 0x000fc80000000000 */
[----:B------:R-:W-:-:S04]  /*05b0*/  FADD R25, R24, R11 ;  /* 0x0000000b18197221 */ /* 0x000fc80000000000 */
[----:B--2---:R-:W-:-:S04]  /*05c0*/  FADD R24, R25, R12 ;  /* 0x0000000c19187221 */ /* 0x004fc80000000000 */
[----:B------:R-:W-:Y:S02]  /*05d0*/  FADD R29, R24, R13 ;  /* 0x0000000d181d7221 */ /* 0x000fe40000000000 */
[----:B------:R-:W2:Y:S02]  /*05e0*/  LDS.128 R24, [R0+0x50] ;  /* 0x0000500000187984 */ /* 0x000ea40000000c00 */
[----:B------:R-:W-:-:S04]  /*05f0*/  FADD R28, R29, R14 ;  /* 0x0000000e1d1c7221 */ /* 0x000fc80000000000 */
[----:B------:R-:W-:-:S04]  /*0600*/  FADD R29, R28, R15 ;  /* 0x0000000f1c1d7221 */ /* 0x000fc80000000000 */
[----:B0-----:R-:W-:-:S04]  /*0610*/  FADD R28, R29, R16 ;  /* 0x000000101d1c7221 */ /* 0x001fc80000000000 */
        /* <DEDUP_REMOVED lines=10> */
[----:B------:R-:W-:-:S04]  /*06c0*/  FADD R37, R37, R25 ;  /* 0x0000001925257221 */ /* 0x000fc80000000000 */
[----:B------:R-:W-:-:S04]  /*06d0*/  FADD R37, R37, R26 ;  /* 0x0000001a25257221 */ /* 0x000fc80000000000 */
[----:B------:R-:W-:-:S04]  /*06e0*/  FADD R37, R37, R27 ;  /* 0x0000001b25257221 */ /* 0x000fc80000000000 */
[----:B0-----:R-:W-:-:S04]  /*06f0*/  FADD R37, R37, R28 ;  /* 0x0000001c25257221 */ /* 0x001fc80000000000 */
[----:B------:R-:W-:-:S04]  /*0700*/  FADD R37, R37, R29 ;  /* 0x0000001d25257221 */ /* 0x000fc80000000000 */
[----:B------:R-:W-:-:S04]  /*0710*/  FADD R37, R37, R30 ;  /* 0x0000001e25257221 */ /* 0x000fc80000000000 */
[----:B------:R-:W-:-:S04]  /*0720*/  FADD R37, R37, R31 ;  /* 0x0000001f25257221 */ /* 0x000fc80000000000 */
        /* <DEDUP_REMOVED lines=983> */
.L_x_2:
        /* <DEDUP_REMOVED lines=14> */
.L_x_5:


//--------------------- .nv.shared._Z14swizzle_kernelPfPx --------------------------
	.section	.nv.shared._Z14swizzle_kernelPfPx,"aw",@nobits
	.sectionflags	@""
	.align	4
.nv.shared._Z14swizzle_kernelPfPx:
	.zero		5120


//--------------------- .nv.shared.reserved.0     --------------------------
	.section	.nv.shared.reserved.0,"aw",@nobits
	.weak		__nv_reservedSMEM_offset_0_alias
	.size		__nv_reservedSMEM_offset_0_alias, 0, 64
	.other		__nv_reservedSMEM_offset_0_alias,@"STO_CUDA_RESERVED_SHARED STV_DEFAULT"
__nv_reservedSMEM_offset_0_alias:
	.zero		0
	.zero		64


//--------------------- .nv.shared._Z14padding_kernelPfPx --------------------------
	.section	.nv.shared._Z14padding_kernelPfPx,"aw",@nobits
	.sectionflags	@""
	.align	4
.nv.shared._Z14padding_kernelPfPx:
	.zero		5248


//--------------------- .nv.shared._Z21naive_conflict_kernelPfPx --------------------------
	.section	.nv.shared._Z21naive_conflict_kernelPfPx,"aw",@nobits
	.sectionflags	@""
	.align	4
.nv.shared._Z21naive_conflict_kernelPfPx:
	.zero		5120


//--------------------- .nv.constant0._Z14swizzle_kernelPfPx --------------------------
	.section	.nv.constant0._Z14swizzle_kernelPfPx,"a",@progbits
	.sectionflags	@""
	.align	4
.nv.constant0._Z14swizzle_kernelPfPx:
	.zero		912


//--------------------- .nv.constant0._Z14padding_kernelPfPx --------------------------
	.section	.nv.constant0._Z14padding_kernelPfPx,"a",@progbits
	.sectionflags	@""
	.align	4
.nv.constant0._Z14padding_kernelPfPx:
	.zero		912


//--------------------- .nv.constant0._Z21naive_conflict_kernelPfPx --------------------------
	.section	.nv.constant0._Z21naive_conflict_kernelPfPx,"a",@progbits
	.sectionflags	@""
	.align	4
.nv.constant0._Z21naive_conflict_kernelPfPx:
	.zero		912


//--------------------- SYMBOLS --------------------------

	.type		.nv.reservedSmem.offset0,@object
	.size		.nv.reservedSmem.offset0,0x4
	.type		.nv.reservedSmem.cap,@object
	.size		.nv.reservedSmem.cap,0x4
